def matmul_kernel(
    a_ptr,
    b_ptr,
    c_ptr,
    M,
    N,
    K,
    stride_am,
    stride_ak,
    stride_bk,
    stride_bn,
    stride_cm,
    stride_cn,
    BLOCK_M: tl.constexpr,
    BLOCK_N: tl.constexpr,
    BLOCK_K: tl.constexpr,
    GROUP_M: tl.constexpr,
):
    pid = tl.program_id(axis=0)
    num_pid_m = tl.cdiv(M, BLOCK_M)
    num_pid_n = tl.cdiv(N, BLOCK_N)
    num_pid_in_group = GROUP_M * num_pid_n
    group_id = pid // num_pid_in_group
    first_pid_m = group_id * GROUP_M
    group_size_m = min(num_pid_m - first_pid_m, GROUP_M)
    pid_m = first_pid_m + ((pid % num_pid_in_group) % group_size_m)
    pid_n = (pid % num_pid_in_group) // group_size_m

    offs_am = (pid_m * BLOCK_M + tl.arange(0, BLOCK_M)) % M
    offs_bn = (pid_n * BLOCK_N + tl.arange(0, BLOCK_N)) % N
    offs_k = tl.arange(0, BLOCK_K)
    a_ptrs = a_ptr + offs_am[:, None] * stride_am + offs_k[None, :] * stride_ak
    b_ptrs = b_ptr + offs_k[:, None] * stride_bk + offs_bn[None, :] * stride_bn

    acc = tl.zeros((BLOCK_M, BLOCK_N), dtype=tl.float32)
    for kk in range(0, tl.cdiv(K, BLOCK_K)):
        a = tl.load(a_ptrs, mask=offs_k[None, :] < K - kk * BLOCK_K, other=0.0)
        b = tl.load(b_ptrs, mask=offs_k[:, None] < K - kk * BLOCK_K, other=0.0)
        acc = tl.dot(a, b, acc)
        a_ptrs += BLOCK_K * stride_ak
        b_ptrs += BLOCK_K * stride_bk

    c = acc.to(c_ptr.dtype.element_ty)
    offs_cm = pid_m * BLOCK_M + tl.arange(0, BLOCK_M)
    offs_cn = pid_n * BLOCK_N + tl.arange(0, BLOCK_N)
    c_ptrs = c_ptr + offs_cm[:, None] * stride_cm + offs_cn[None, :] * stride_cn
    mask = (offs_cm[:, None] < M) & (offs_cn[None, :] < N)
    tl.store(c_ptrs, c, mask=mask)

# config = {"BLOCK_K": 128, "BLOCK_M": 64, "BLOCK_N": 128, "GROUP_M": 8, "arch": "sm_100", "dtype": "bf16", "num_ctas": 4, "num_stages": 3, "num_warps": 4}
# arch = sm_100


// ===== COMPILED SASS (sm_100a) =====

	.target	sm_100a

	.elftype	@"ET_EXEC"


//--------------------- .note.nv.tkinfo           --------------------------
	.section	.note.nv.tkinfo,"",@"SHT_NOTE"
	.sectionflags	@"SHF_NOTE_NV_TKINFO"
	.tkinfo
        /*0018*/ 	.word	0x00000081
        /*0030*/ 	.string	""
        /*0030*/ 	.string	"ptxas-blackwell"
        /*0030*/ 	.string	"Cuda compilation tools, release 12.9, V12.9.86"
        /*0030*/ 	.string	"Build cuda_12.9.r12.9/compiler.36037853_0"
        /*0030*/ 	.string	"-v  -suppress-debug-info  -lineinfo  -arch sm_100a "



//--------------------- .note.nv.cuver            --------------------------
	.section	.note.nv.cuver,"",@"SHT_NOTE"
	.sectionflags	@"SHF_NOTE_NV_CUVER"
        /*0018*/ 	.short	0x0001
        /*001a*/ 	.short	0x0064
        /*001c*/ 	.short	0x0001
        /*001e*/ 	.short	0x0000
        /*0020*/ 	.short	0x0001
        /*0022*/ 	.short	0x0000


//--------------------- .nv.info                  --------------------------
	.section	.nv.info,"",@"SHT_CUDA_INFO"
	.align	4


	//----- nvinfo : EIATTR_REGCOUNT
	.align		4
        /*0000*/ 	.byte	0x04, 0x2f
        /*0002*/ 	.short	(.L_4 - .L_3)
	.align		4
.L_3:
        /*0004*/ 	.word	index@(matmul_kernel)
        /*0008*/ 	.word	0x000000ff


	//----- nvinfo : EIATTR_FRAME_SIZE
	.align		4
.L_4:
        /*000c*/ 	.byte	0x04, 0x11
        /*000e*/ 	.short	(.L_6 - .L_5)
	.align		4
.L_5:
        /*0010*/ 	.word	index@($__internal_2_$__cuda_sm10x_tcgen05_guardrail_trap_unallocated_columns_being_dealloced)
        /*0014*/ 	.word	0x00000058


	//----- nvinfo : EIATTR_FRAME_SIZE
	.align		4
.L_6:
        /*0018*/ 	.byte	0x04, 0x11
        /*001a*/ 	.short	(.L_8 - .L_7)
	.align		4
.L_7:
        /*001c*/ 	.word	index@($__internal_1_$__cuda_sm10x_tcgen05_guardrail_trap_phase_invalid_during_alloc)
        /*0020*/ 	.word	0x00000058


	//----- nvinfo : EIATTR_FRAME_SIZE
	.align		4
.L_8:
        /*0024*/ 	.byte	0x04, 0x11
        /*0026*/ 	.short	(.L_10 - .L_9)
	.align		4
.L_9:
        /*0028*/ 	.word	index@($__internal_0_$__cuda_sm10x_tcgen05_guardrail_trap_col_being_dealloced_not_returned_by_alloc)
        /*002c*/ 	.word	0x00000058


	//----- nvinfo : EIATTR_FRAME_SIZE
	.align		4
.L_10:
        /*0030*/ 	.byte	0x04, 0x11
        /*0032*/ 	.short	(.L_12 - .L_11)
	.align		4
.L_11:
        /*0034*/ 	.word	index@(matmul_kernel)
        /*0038*/ 	.word	0x00000058


	//----- nvinfo : EIATTR_MIN_STACK_SIZE
	.align		4
.L_12:
        /*003c*/ 	.byte	0x04, 0x12
        /*003e*/ 	.short	(.L_14 - .L_13)
	.align		4
.L_13:
        /*0040*/ 	.word	index@(matmul_kernel)
        /*0044*/ 	.word	0x00000058
.L_14:


//--------------------- .nv.info.matmul_kernel    --------------------------
	.section	.nv.info.matmul_kernel,"",@"SHT_CUDA_INFO"
	.sectionflags	@""
	.align	4


	//----- nvinfo : EIATTR_CUDA_API_VERSION
	.align		4
        /*0000*/ 	.byte	0x04, 0x37
        /*0002*/ 	.short	(.L_16 - .L_15)
.L_15:
        /*0004*/ 	.word	0x00000081


	//----- nvinfo : EIATTR_KPARAM_INFO
	.align		4
.L_16:
        /*0008*/ 	.byte	0x04, 0x17
        /*000a*/ 	.short	(.L_18 - .L_17)
.L_17:
        /*000c*/ 	.word	0x00000000
        /*0010*/ 	.short	0x000d
        /*0012*/ 	.short	0x0048
        /*0014*/ 	.byte	0x00, 0xf4, 0x21, 0x00


	//----- nvinfo : EIATTR_KPARAM_INFO
	.align		4
.L_18:
        /*0018*/ 	.byte	0x04, 0x17
        /*001a*/ 	.short	(.L_20 - .L_19)
.L_19:
        /*001c*/ 	.word	0x00000000
        /*0020*/ 	.short	0x000c
        /*0022*/ 	.short	0x0040
        /*0024*/ 	.byte	0x00, 0xf4, 0x21, 0x00


	//----- nvinfo : EIATTR_KPARAM_INFO
	.align		4
.L_20:
        /*0028*/ 	.byte	0x04, 0x17
        /*002a*/ 	.short	(.L_22 - .L_21)
.L_21:
        /*002c*/ 	.word	0x00000000
        /*0030*/ 	.short	0x000b
        /*0032*/ 	.short	0x0038
        /*0034*/ 	.byte	0x00, 0xf0, 0x11, 0x00


	//----- nvinfo : EIATTR_KPARAM_INFO
	.align		4
.L_22:
        /*0038*/ 	.byte	0x04, 0x17
        /*003a*/ 	.short	(.L_24 - .L_23)
.L_23:
        /*003c*/ 	.word	0x00000000
        /*0040*/ 	.short	0x000a
        /*0042*/ 	.short	0x0034
        /*0044*/ 	.byte	0x00, 0xf0, 0x11, 0x00


	//----- nvinfo : EIATTR_KPARAM_INFO
	.align		4
.L_24:
        /*0048*/ 	.byte	0x04, 0x17
        /*004a*/ 	.short	(.L_26 - .L_25)
.L_25:
        /*004c*/ 	.word	0x00000000
        /*0050*/ 	.short	0x0009
        /*0052*/ 	.short	0x0030
        /*0054*/ 	.byte	0x00, 0xf0, 0x11, 0x00


	//----- nvinfo : EIATTR_KPARAM_INFO
	.align		4
.L_26:
        /*0058*/ 	.byte	0x04, 0x17
        /*005a*/ 	.short	(.L_28 - .L_27)
.L_27:
        /*005c*/ 	.word	0x00000000
        /*0060*/ 	.short	0x0008
        /*0062*/ 	.short	0x002c
        /*0064*/ 	.byte	0x00, 0xf0, 0x11, 0x00


	//----- nvinfo : EIATTR_KPARAM_INFO
	.align		4
.L_28:
        /*0068*/ 	.byte	0x04, 0x17
        /*006a*/ 	.short	(.L_30 - .L_29)
.L_29:
        /*006c*/ 	.word	0x00000000
        /*0070*/ 	.short	0x0007
        /*0072*/ 	.short	0x0028
        /*0074*/ 	.byte	0x00, 0xf0, 0x11, 0x00


	//----- nvinfo : EIATTR_KPARAM_INFO
	.align		4
.L_30:
        /*0078*/ 	.byte	0x04, 0x17
        /*007a*/ 	.short	(.L_32 - .L_31)
.L_31:
        /*007c*/ 	.word	0x00000000
        /*0080*/ 	.short	0x0006
        /*0082*/ 	.short	0x0024
        /*0084*/ 	.byte	0x00, 0xf0, 0x11, 0x00


	//----- nvinfo : EIATTR_KPARAM_INFO
	.align		4
.L_32:
        /*0088*/ 	.byte	0x04, 0x17
        /*008a*/ 	.short	(.L_34 - .L_33)
.L_33:
        /*008c*/ 	.word	0x00000000
        /*0090*/ 	.short	0x0005
        /*0092*/ 	.short	0x0020
        /*0094*/ 	.byte	0x00, 0xf0, 0x11, 0x00


	//----- nvinfo : EIATTR_KPARAM_INFO
	.align		4
.L_34:
        /*0098*/ 	.byte	0x04, 0x17
        /*009a*/ 	.short	(.L_36 - .L_35)
.L_35:
        /*009c*/ 	.word	0x00000000
        /*00a0*/ 	.short	0x0004
        /*00a2*/ 	.short	0x001c
        /*00a4*/ 	.byte	0x00, 0xf0, 0x11, 0x00


	//----- nvinfo : EIATTR_KPARAM_INFO
	.align		4
.L_36:
        /*00a8*/ 	.byte	0x04, 0x17
        /*00aa*/ 	.short	(.L_38 - .L_37)
.L_37:
        /*00ac*/ 	.word	0x00000000
        /*00b0*/ 	.short	0x0003
        /*00b2*/ 	.short	0x0018
        /*00b4*/ 	.byte	0x00, 0xf0, 0x11, 0x00


	//----- nvinfo : EIATTR_KPARAM_INFO
	.align		4
.L_38:
        /*00b8*/ 	.byte	0x04, 0x17
        /*00ba*/ 	.short	(.L_40 - .L_39)
.L_39:
        /*00bc*/ 	.word	0x00000000
        /*00c0*/ 	.short	0x0002
        /*00c2*/ 	.short	0x0010
        /*00c4*/ 	.byte	0x00, 0xf4, 0x21, 0x00


	//----- nvinfo : EIATTR_KPARAM_INFO
	.align		4
.L_40:
        /*00c8*/ 	.byte	0x04, 0x17
        /*00ca*/ 	.short	(.L_42 - .L_41)
.L_41:
        /*00cc*/ 	.word	0x00000000
        /*00d0*/ 	.short	0x0001
        /*00d2*/ 	.short	0x0008
        /*00d4*/ 	.byte	0x00, 0xf4, 0x21, 0x00


	//----- nvinfo : EIATTR_KPARAM_INFO
	.align		4
.L_42:
        /*00d8*/ 	.byte	0x04, 0x17
        /*00da*/ 	.short	(.L_44 - .L_43)
.L_43:
        /*00dc*/ 	.word	0x00000000
        /*00e0*/ 	.short	0x0000
        /*00e2*/ 	.short	0x0000
        /*00e4*/ 	.byte	0x00, 0xf4, 0x21, 0x00


	//----- nvinfo : EIATTR_EXPLICIT_CLUSTER
	.align		4
.L_44:
        /*00e8*/ 	.byte	0x01, 0x3e
	.zero		2


	//----- nvinfo : EIATTR_CTA_PER_CLUSTER
	.align		4
        /*00ec*/ 	.byte	0x04, 0x3d
        /*00ee*/ 	.short	(.L_46 - .L_45)
.L_45:
        /*00f0*/ 	.word	0x00000004
        /*00f4*/ 	.word	0x00000001
        /*00f8*/ 	.word	0x00000001


	//----- nvinfo : EIATTR_AT_ENTRY_FRAGMENTS
	.align		4
.L_46:
        /*00fc*/ 	.byte	0x04, 0x4f
        /*00fe*/ 	.short	(.L_48 - .L_47)


	//   ....[0]....
.L_47:
        /*0100*/ 	.word	0x00000004


	//----- nvinfo : EIATTR_RESERVED_SMEM_USED
	.align		4
.L_48:
        /*0104*/ 	.byte	0x01, 0x41
	.zero		2


	//----- nvinfo : EIATTR_SPARSE_MMA_MASK
	.align		4
        /*0108*/ 	.byte	0x03, 0x50
        /*010a*/ 	.short	0x0000


	//----- nvinfo : EIATTR_TCGEN05_1CTA_USED
	.align		4
        /*010c*/ 	.byte	0x01, 0x51
	.zero		2


	//----- nvinfo : EIATTR_MAXREG_COUNT
	.align		4
        /*0110*/ 	.byte	0x03, 0x1b
        /*0112*/ 	.short	0x00ff


	//----- nvinfo : EIATTR_NUM_BARRIERS
	.align		4
        /*0114*/ 	.byte	0x02, 0x4c
        /*0116*/ 	.byte	0x01
	.zero		1


	//----- nvinfo : EIATTR_ANNOTATIONS
	.align		4
        /*0118*/ 	.byte	0x04, 0x55
        /*011a*/ 	.short	(.L_50 - .L_49)


	//   ....[0]....
.L_49:
        /*011c*/ 	.word	0x00000001
        /*0120*/ 	.byte	0x90, 0x0a, 0x00, 0x00, 0x01, 0x00, 0x00, 0x00, 0xc0, 0x0a, 0x00, 0x00, 0x01, 0x00, 0x00, 0x00
        /* <DEDUP_REMOVED lines=21> */
        /*0280*/ 	.byte	0x70, 0x99, 0x00, 0x00, 0x01, 0x00, 0x00, 0x00, 0x90, 0x99, 0x00, 0x00


	//----- nvinfo : EIATTR_INT_WARP_WIDE_INSTR_OFFSETS
	.align		4
.L_50:
        /*028c*/ 	.byte	0x04, 0x31
        /*028e*/ 	.short	(.L_52 - .L_51)


	//   ....[0]....
.L_51:
        /*0290*/ 	.word	0x00000ed0


	//   ....[1]....
        /*0294*/ 	.word	0x00000ee0


	//   ....[2]....
        /*0298*/ 	.word	0x00004cd0


	//   ....[3]....
        /*029c*/ 	.word	0x0000a460


	//   ....[4]....
        /*02a0*/ 	.word	0x0000a4b0


	//----- nvinfo : EIATTR_COOP_GROUP_MASK_REGIDS
	.align		4
.L_52:
        /*02a4*/ 	.byte	0x04, 0x29
        /*02a6*/ 	.short	(.L_54 - .L_53)


	//   ....[0]....
.L_53:
        /*02a8*/ 	.word	0xffffffff


	//   ....[1]....
        /*02ac*/ 	.word	0xffffffff


	//   ....[2]....
        /*02b0*/ 	.word	0xffffffff


	//   ....[3]....
        /*02b4*/ 	.word	0xffffffff


	//----- nvinfo : EIATTR_COOP_GROUP_INSTR_OFFSETS
	.align		4
.L_54:
        /*02b8*/ 	.byte	0x04, 0x28
        /*02ba*/ 	.short	(.L_56 - .L_55)


	//   ....[0]....
.L_55:
        /*02bc*/ 	.word	0x00000080


	//   ....[1]....
        /*02c0*/ 	.word	0x00000330


	//   ....[2]....
        /*02c4*/ 	.word	0x0000a300


	//   ....[3]....
        /*02c8*/ 	.word	0x0000a560


	//----- nvinfo : EIATTR_VRC_CTA_INIT_COUNT
	.align		4
.L_56:
        /*02cc*/ 	.byte	0x02, 0x4a
        /*02ce*/ 	.byte	0x80
	.zero		1


	//----- nvinfo : EIATTR_MBARRIER_INSTR_OFFSETS
	.align		4
        /*02d0*/ 	.byte	0x04, 0x39
        /*02d2*/ 	.short	(.L_58 - .L_57)


	//   ....[0]....
.L_57:
        /*02d4*/ 	.word	0x00001030
        /*02d8*/ 	.word	0x000000ff
        /*02dc*/ 	.word	0x00000000
        /*02e0*/ 	.short	0x0100
        /*02e2*/ 	.byte	0x0c
	.zero		1


	//   ....[1]....
        /*02e4*/ 	.word	0x00004cf0
        /*02e8*/ 	.word	0x000000ff
        /*02ec*/ 	.word	0x0000c008
        /*02f0*/ 	.short	0x0100
        /*02f2*/ 	.byte	0x0b
	.zero		1


	//   ....[2]....
        /*02f4*/ 	.word	0x00006b30
        /*02f8*/ 	.word	0x000000ff
        /*02fc*/ 	.word	0x00000000
        /*0300*/ 	.short	0x010a
        /*0302*/ 	.byte	0x0c
	.zero		1


	//   ....[3]....
        /*0304*/ 	.word	0x00009950
        /*0308*/ 	.word	0x000000ff
        /*030c*/ 	.word	0x00000000
        /*0310*/ 	.short	0x010a
        /*0312*/ 	.byte	0x0c
	.zero		1


	//   ....[4]....
        /*0314*/ 	.word	0x000099f0
        /*0318*/ 	.word	0x000000ff
        /*031c*/ 	.word	0x0000c000
        /*0320*/ 	.short	0x0108
        /*0322*/ 	.byte	0x0b
	.zero		1


	//   ....[5]....
        /*0324*/ 	.word	0x00009a90
        /*0328*/ 	.word	0x000000ff
        /*032c*/ 	.word	0x0000c008
        /*0330*/ 	.short	0x0108
        /*0332*/ 	.byte	0x0b
	.zero		1


	//   ....[6]....
        /*0334*/ 	.word	0x0000a580
        /*0338*/ 	.word	0x000000ff
        /*033c*/ 	.word	0x00000000
        /*0340*/ 	.short	0x010a
        /*0342*/ 	.byte	0x0c
	.zero		1


	//   ....[7]....
        /*0344*/ 	.word	0x0000a5b0
        /*0348*/ 	.word	0x000000ff
        /*034c*/ 	.word	0x00000000
        /*0350*/ 	.short	0x010a
        /*0352*/ 	.byte	0x0c
	.zero		1


	//----- nvinfo : EIATTR_NUM_MBARRIERS
	.align		4
.L_58:
        /*0354*/ 	.byte	0x03, 0x38
        /*0356*/ 	.short	0x0002


	//----- nvinfo : EIATTR_EXIT_INSTR_OFFSETS
	.align		4
        /*0358*/ 	.byte	0x04, 0x1c
        /*035a*/ 	.short	(.L_60 - .L_59)


	//   ....[0]....
.L_59:
        /*035c*/ 	.word	0x0000a570


	//----- nvinfo : EIATTR_REQNTID
	.align		4
.L_60:
        /*0360*/ 	.byte	0x04, 0x10
        /*0362*/ 	.short	(.L_62 - .L_61)
.L_61:
        /*0364*/ 	.word	0x00000080
        /*0368*/ 	.word	0x00000001
        /*036c*/ 	.word	0x00000001


	//----- nvinfo : EIATTR_CRS_STACK_SIZE
	.align		4
.L_62:
        /*0370*/ 	.byte	0x04, 0x1e
        /*0372*/ 	.short	(.L_64 - .L_63)
.L_63:
        /*0374*/ 	.word	0x00000000


	//----- nvinfo : EIATTR_CBANK_PARAM_SIZE
	.align		4
.L_64:
        /*0378*/ 	.byte	0x03, 0x19
        /*037a*/ 	.short	0x0050


	//----- nvinfo : EIATTR_PARAM_CBANK
	.align		4
        /*037c*/ 	.byte	0x04, 0x0a
        /*037e*/ 	.short	(.L_66 - .L_65)
	.align		4
.L_65:
        /*0380*/ 	.word	index@(.nv.constant0.matmul_kernel)
        /*0384*/ 	.short	0x0380
        /*0386*/ 	.short	0x0050


	//----- nvinfo : EIATTR_SW_WAR
	.align		4
.L_66:
        /*0388*/ 	.byte	0x04, 0x36
        /*038a*/ 	.short	(.L_68 - .L_67)
.L_67:
        /*038c*/ 	.word	0x00000008
.L_68:


//--------------------- .nv.compat                --------------------------
	.section	.nv.compat,"",@"SHT_CUDA_COMPAT_INFO"
	.align	4
        /*0000*/ 	.byte	0x02, 0x02, 0x02, 0x00, 0x02, 0x05, 0x05, 0x00, 0x02, 0x03, 0x00, 0x00, 0x02, 0x06, 0x01, 0x00


//--------------------- .nv.callgraph             --------------------------
	.section	.nv.callgraph,"",@"SHT_CUDA_CALLGRAPH"
	.align	4
	.sectionentsize	8
	.align		4
        /*0000*/ 	.word	0x00000000
	.align		4
        /*0004*/ 	.word	0xffffffff
	.align		4
        /*0008*/ 	.word	0x00000000
	.align		4
        /*000c*/ 	.word	0xfffffffe
	.align		4
        /*0010*/ 	.word	0x00000000
	.align		4
        /*0014*/ 	.word	0xfffffffd
	.align		4
        /*0018*/ 	.word	0x00000000
	.align		4
        /*001c*/ 	.word	0xfffffffc


//--------------------- .text.matmul_kernel       --------------------------
	.section	.text.matmul_kernel,"ax",@progbits
	.align	128
        .global         matmul_kernel
        .type           matmul_kernel,@function
        .size           matmul_kernel,(.L_x_20 - matmul_kernel)
        .other          matmul_kernel,@"STO_CUDA_ENTRY STV_DEFAULT"
matmul_kernel:
.text.matmul_kernel:
[----:B------:R-:W0:Y:S01]  /*0000*/  LDC R1, c[0x0][0x37c] ;  /* 0x0000df00ff017b82 */ /* 0x000e220000000800 */
[----:B------:R-:W1:Y:S01]  /*0010*/  S2R R0, SR_TID.X ;  /* 0x0000000000007919 */ /* 0x000e620000002100 */
[----:B0-----:R-:W-:Y:S01]  /*0020*/  VIADD R1, R1, 0xffffffa8 ;  /* 0xffffffa801017836 */ /* 0x001fe20000000000 */
[----:B------:R-:W0:Y:S01]  /*0030*/  LDCU.64 UR24, c[0x0][0x358] ;  /* 0x00006b00ff1877ac */ /* 0x000e220008000a00 */
[----:B-1----:R-:W-:-:S13]  /*0040*/  ISETP.GE.U32.AND P0, PT, R0, 0x20, PT ;  /* 0x000000200000780c */ /* 0x002fda0003f06070 */
[----:B------:R-:W-:Y:S02]  /*0050*/  VOTEU.ANY UP0, P0 ;  /* 0x0000000000ff7886 */ /* 0x000fe40000000100 */
[----:B------:R-:W-:Y:S05]  /*0060*/  BRA.U UP0, `(.L_x_0) ;  /* 0x0000000100b47547 */ /* 0x000fea000b800000 */
[----:B------:R-:W1:Y:S01]  /*0070*/  S2UR UR6, SR_CgaCtaId ;  /* 0x00000000000679c3 */ /* 0x000e620000008800 */
[----:B------:R-:W-:Y:S01]  /*0080*/  NOP ;  /* 0x0000000000007918 */ /* 0x000fe20000000000 */
[----:B------:R-:W-:Y:S02]  /*0090*/  UMOV UR4, 0x40 ;  /* 0x0000004000047882 */ /* 0x000fe40000000000 */
[----:B-1----:R-:W-:-:S09]  /*00a0*/  ULEA UR4, UR6, UR4, 0x18 ;  /* 0x0000000406047291 */ /* 0x002fd2000f8ec0ff */
[----:B------:R-:W1:Y:S01]  /*00b0*/  LDS.U8 R0, [UR4] ;  /* 0x00000004ff007984 */ /* 0x000e620008000000 */
[----:B------:R-:W-:Y:S02]  /*00c0*/  UMOV UR4, 0x400 ;  /* 0x0000040000047882 */ /* 0x000fe40000000000 */
[----:B------:R-:W-:Y:S01]  /*00d0*/  ULEA UR4, UR6, UR4, 0x18 ;  /* 0x0000000406047291 */ /* 0x000fe2000f8ec0ff */
[----:B-1----:R-:W-:-:S13]  /*00e0*/  ISETP.NE.AND P0, PT, R0, RZ, PT ;  /* 0x000000ff0000720c */ /* 0x002fda0003f05270 */
[----:B------:R-:W-:Y:S05]  /*00f0*/  @P0 BRA `(.L_x_1) ;  /* 0x0000000000780947 */ /* 0x000fea0003800000 */
[----:B------:R-:W-:-:S13]  /*0100*/  ELECT P0, URZ, PT ;  /* 0x0000000000ff782f */ /* 0x000fda0003800000 */
[----:B------:R-:W-:Y:S05]  /*0110*/  @!P0 BRA `(.L_x_2) ;  /* 0x0000000000808947 */ /* 0x000fea0003800000 */
[----:B------:R-:W-:Y:S01]  /*0120*/  UMOV UR5, 0x1 ;  /* 0x0000000100057882 */ /* 0x000fe20000000000 */
[----:B------:R-:W-:-:S04]  /*0130*/  IMAD.MOV.U32 R4, RZ, RZ, 0x1 ;  /* 0x00000001ff047424 */ /* 0x000fc800078e00ff */
[----:B------:R-:W-:Y:S04]  /*0140*/  DEPBAR.LE SB1, 0x36 ;  /* 0x00009d800000791a */ /* 0x000fe80000000000 */
[----:B------:R-:W1:Y:S02]  /*0150*/  UTCATOMSWS.FIND_AND_SET.ALIGN UP1, UR5, UR5 ;  /* 0x00000005000575e3 */ /* 0x000e640008020800 */
[----:B-1----:R-:W-:-:S04]  /*0160*/  PLOP3.LUT P0, PT, PT, PT, UP1, 0x80, 0x8 ;  /* 0x000000000008781c */ /* 0x002fc80003f0f018 */
[----:B------:R-:W-:-:S04]  /*0170*/  SEL R0, RZ, 0xffffffff, !P0 ;  /* 0xffffffffff007807 */ /* 0x000fc80004000000 */
[----:B------:R-:W-:Y:S01]  /*0180*/  ISETP.NE.AND P0, PT, R0, RZ, PT ;  /* 0x000000ff0000720c */ /* 0x000fe20003f05270 */
[----:B------:R-:W-:-:S12]  /*0190*/  IMAD.U32 R0, RZ, RZ, UR5 ;  /* 0x00000005ff007e24 */ /* 0x000fd8000f8e00ff */
[----:B------:R-:W-:Y:S05]  /*01a0*/  @P0 BRA `(.L_x_3) ;  /* 0x0000000000240947 */ /* 0x000fea0003800000 */
.L_x_4:
[----:B------:R-:W-:Y:S05]  /*01b0*/  NANOSLEEP 0x64 ;  /* 0x000000640000795d */ /* 0x000fea0003800000 */
[----:B------:R-:W-:-:S05]  /*01c0*/  UMOV UR5, 0x1 ;  /* 0x0000000100057882 */ /* 0x000fca0000000000 */
[----:B------:R-:W-:Y:S04]  /*01d0*/  DEPBAR.LE SB1, 0x36 ;  /* 0x00009d800000791a */ /* 0x000fe80000000000 */
[----:B------:R-:W1:Y:S02]  /*01e0*/  UTCATOMSWS.FIND_AND_SET.ALIGN UP1, UR5, UR5 ;  /* 0x00000005000575e3 */ /* 0x000e640008020800 */
[----:B-1----:R-:W-:-:S04]  /*01f0*/  PLOP3.LUT P0, PT, PT, PT, UP1, 0x80, 0x8 ;  /* 0x000000000008781c */ /* 0x002fc80003f0f018 */
[----:B------:R-:W-:-:S04]  /*0200*/  SEL R0, RZ, 0xffffffff, !P0 ;  /* 0xffffffffff007807 */ /* 0x000fc80004000000 */
[----:B------:R-:W-:Y:S01]  /*0210*/  ISETP.NE.AND P0, PT, R0, RZ, PT ;  /* 0x000000ff0000720c */ /* 0x000fe20003f05270 */
[----:B------:R-:W-:-:S12]  /*0220*/  IMAD.U32 R0, RZ, RZ, UR5 ;  /* 0x00000005ff007e24 */ /* 0x000fd8000f8e00ff */
[----:B------:R-:W-:Y:S05]  /*0230*/  @!P0 BRA `(.L_x_4) ;  /* 0xfffffffc00dc8947 */ /* 0x000fea000383ffff */
.L_x_3:
[----:B------:R-:W-:Y:S01]  /*0240*/  VIADD R3, R0, 0x10 ;  /* 0x0000001000037836 */ /* 0x000fe20000000000 */
[----:B------:R-:W-:Y:S01]  /*0250*/  UMOV UR5, 0x50 ;  /* 0x0000005000057882 */ /* 0x000fe20000000000 */
[----:B------:R-:W-:Y:S01]  /*0260*/  SHF.L.U32 R2, R4, R0, RZ ;  /* 0x0000000004027219 */ /* 0x000fe200000006ff */
[----:B------:R-:W-:Y:S01]  /*0270*/  ULEA UR5, UR6, UR5, 0x18 ;  /* 0x0000000506057291 */ /* 0x000fe2000f8ec0ff */
[----:B------:R-:W-:Y:S01]  /*0280*/  IMAD.SHL.U32 R0, R0, 0x20, RZ ;  /* 0x0000002000007824 */ /* 0x000fe200078e00ff */
[----:B------:R-:W-:-:S04]  /*0290*/  SHF.L.U32 R3, R4, R3, RZ ;  /* 0x0000000304037219 */ /* 0x000fc800000006ff */
[----:B------:R-:W-:-:S05]  /*02a0*/  LOP3.LUT R2, R3, R2, RZ, 0xfc, !PT ;  /* 0x0000000203027212 */ /* 0x000fca00078efcff */
[----:B------:R1:W-:Y:S04]  /*02b0*/  ATOMS.OR RZ, [UR5], R2 ;  /* 0x00000002ffff798c */ /* 0x0003e8000b000005 */
[----:B------:R1:W-:Y:S01]  /*02c0*/  STS [UR4], R0 ;  /* 0x00000000ff007988 */ /* 0x0003e20008000804 */
[----:B------:R-:W-:Y:S05]  /*02d0*/  BRA `(.L_x_2) ;  /* 0x0000000000107947 */ /* 0x000fea0003800000 */
.L_x_1:
[----:B------:R-:W-:Y:S01]  /*02e0*/  IMAD.MOV.U32 R0, RZ, RZ, -0x1 ;  /* 0xffffffffff007424 */ /* 0x000fe200078e00ff */
[----:B------:R-:W-:-:S04]  /*02f0*/  MOV R2, 0x320 ;  /* 0x0000032000027802 */ /* 0x000fc80000000f00 */
[----:B------:R1:W-:Y:S03]  /*0300*/  STS [UR4], R0 ;  /* 0x00000000ff007988 */ /* 0x0003e60008000804 */
[----:B01----:R-:W-:Y:S05]  /*0310*/  CALL.REL.NOINC `($__internal_1_$__cuda_sm10x_tcgen05_guardrail_trap_phase_invalid_during_alloc) ;  /* 0x000000a000bc7944 */ /* 0x003fea0003c00000 */
.L_x_2:
[----:B------:R-:W-:Y:S05]  /*0320*/  WARPSYNC.ALL ;  /* 0x0000000000007948 */ /* 0x000fea0003800000 */
[----:B------:R-:W-:Y:S01]  /*0330*/  NOP ;  /* 0x0000000000007918 */ /* 0x000fe20000000000 */
.L_x_0:
[----:B------:R-:W2:Y:S08]  /*0340*/  LDC.64 R36, c[0x0][0x398] ;  /* 0x0000e600ff247b82 */ /* 0x000eb00000000a00 */
[----:B------:R-:W3:Y:S02]  /*0350*/  S2UR UR5, SR_CgaSize ;  /* 0x00000000000579c3 */ /* 0x000ee40000008a00 */
[----:B---3--:R-:W-:-:S12]  /*0360*/  UIMAD UR5, UR5, -0xa0, URZ ;  /* 0xffffff60050578a4 */ /* 0x008fd8000f8e02ff */
[----:B------:R-:W3:Y:S01]  /*0370*/  LDCU UR5, c[0x0][UR5+0x2b0] ;  /* 0x00005600050577ac */ /* 0x000ee20008000800 */
[----:B------:R-:W4:Y:S01]  /*0380*/  S2R R222, SR_TID.X ;  /* 0x0000000000de7919 */ /* 0x000f220000002100 */
[----:B------:R-:W-:Y:S01]  /*0390*/  PRMT R143, RZ, 0x7610, R143 ;  /* 0x00007610ff8f7816 */ /* 0x000fe2000000008f */
[----:B------:R-:W1:Y:S01]  /*03a0*/  LDCU.128 UR20, c[0x0][0x380] ;  /* 0x00007000ff1477ac */ /* 0x000e620008000c00 */
[----:B------:R-:W5:Y:S01]  /*03b0*/  S2R R15, SR_CgaCtaId ;  /* 0x00000000000f7919 */ /* 0x000f620000008800 */
[----:B------:R-:W0:Y:S01]  /*03c0*/  S2UR UR4, SR_CTAID.X ;  /* 0x00000000000479c3 */ /* 0x000e220000002500 */
[----:B-12---:R-:W-:Y:S01]  /*03d0*/  VIADD R0, R37, 0x7f ;  /* 0x0000007f25007836 */ /* 0x006fe20000000000 */
[----:B------:R-:W-:-:S04]  /*03e0*/  IABS R10, R36 ;  /* 0x00000024000a7213 */ /* 0x000fc80000000000 */
[----:B------:R-:W-:Y:S02]  /*03f0*/  SHF.R.S32.HI R3, RZ, 0x1f, R0 ;  /* 0x0000001fff037819 */ /* 0x000fe40000011400 */
[----:B0-----:R-:W-:Y:S01]  /*0400*/  I2FP.F32.U32 R5, UR4 ;  /* 0x0000000400057c45 */ /* 0x001fe20008201000 */
[----:B------:R-:W0:Y:S01]  /*0410*/  S2UR UR4, SR_CgaCtaId ;  /* 0x00000000000479c3 */ /* 0x000e220000008800 */
[----:B------:R-:W-:Y:S02]  /*0420*/  LEA.HI R3, R3, R0, RZ, 0x7 ;  /* 0x0000000003037211 */ /* 0x000fe400078f38ff */
[----:B----4-:R-:W-:Y:S01]  /*0430*/  SHF.R.U32.HI R198, RZ, 0x5, R222 ;  /* 0x00000005ffc67819 */ /* 0x010fe200000116de */
[----:B---3--:R-:W-:Y:S01]  /*0440*/  FMUL R5, R5, UR5 ;  /* 0x0000000505057c20 */ /* 0x008fe20008400000 */
[----:B------:R-:W-:Y:S01]  /*0450*/  SHF.R.S32.HI R3, RZ, 0x7, R3 ;  /* 0x00000007ff037819 */ /* 0x000fe20000011403 */
[----:B-----5:R-:W-:Y:S01]  /*0460*/  IMAD.SHL.U32 R26, R15, 0x20, RZ ;  /* 0x000000200f1a7824 */ /* 0x020fe200078e00ff */
[----:B------:R-:W-:-:S03]  /*0470*/  LOP3.LUT R223, R222, 0x7f, RZ, 0xc0, !PT ;  /* 0x0000007fdedf7812 */ /* 0x000fc600078ec0ff */
[----:B------:R-:W-:Y:S01]  /*0480*/  IMAD.SHL.U32 R4, R3, 0x8, RZ ;  /* 0x0000000803047824 */ /* 0x000fe200078e00ff */
[----:B------:R-:W-:Y:S01]  /*0490*/  F2I.U32.TRUNC.NTZ R5, R5 ;  /* 0x0000000500057305 */ /* 0x000fe2000020f000 */
[----:B------:R-:W-:-:S03]  /*04a0*/  LOP3.LUT R26, R26, 0x60, RZ, 0xc0, !PT ;  /* 0x000000601a1a7812 */ /* 0x000fc600078ec0ff */
[----:B------:R-:W-:-:S04]  /*04b0*/  IABS R7, R4 ;  /* 0x0000000400077213 */ /* 0x000fc80000000000 */
[----:B------:R-:W1:Y:S08]  /*04c0*/  I2F.RP R0, R7 ;  /* 0x0000000700007306 */ /* 0x000e700000209400 */
[----:B-1----:R-:W1:Y:S02]  /*04d0*/  MUFU.RCP R0, R0 ;  /* 0x0000000000007308 */ /* 0x002e640000001000 */
[----:B-1----:R-:W-:Y:S01]  /*04e0*/  VIADD R2, R0, 0xffffffe ;  /* 0x0ffffffe00027836 */ /* 0x002fe20000000000 */
[----:B------:R-:W-:-:S05]  /*04f0*/  IABS R0, R5 ;  /* 0x0000000500007213 */ /* 0x000fca0000000000 */
[----:B------:R1:W2:Y:S02]  /*0500*/  F2I.FTZ.U32.TRUNC.NTZ R3, R2 ;  /* 0x0000000200037305 */ /* 0x0002a4000021f000 */
[----:B-1----:R-:W-:Y:S02]  /*0510*/  IMAD.MOV.U32 R2, RZ, RZ, RZ ;  /* 0x000000ffff027224 */ /* 0x002fe400078e00ff */
[----:B--2---:R-:W-:-:S04]  /*0520*/  IMAD.MOV R6, RZ, RZ, -R3 ;  /* 0x000000ffff067224 */ /* 0x004fc800078e0a03 */
[----:B------:R-:W-:Y:S01]  /*0530*/  IMAD R9, R6, R7, RZ ;  /* 0x0000000706097224 */ /* 0x000fe200078e02ff */
[----:B------:R-:W-:-:S03]  /*0540*/  IABS R6, R4 ;  /* 0x0000000400067213 */ /* 0x000fc60000000000 */
[----:B------:R-:W-:-:S04]  /*0550*/  IMAD.HI.U32 R3, R3, R9, R2 ;  /* 0x0000000903037227 */ /* 0x000fc800078e0002 */
[----:B------:R-:W-:Y:S02]  /*0560*/  IMAD.MOV R2, RZ, RZ, -R6 ;  /* 0x000000ffff027224 */ /* 0x000fe400078e0a06 */
[----:B------:R-:W-:-:S04]  /*0570*/  IMAD.HI.U32 R3, R3, R0, RZ ;  /* 0x0000000003037227 */ /* 0x000fc800078e00ff */
[----:B------:R-:W-:Y:S01]  /*0580*/  IMAD R0, R3, R2, R0 ;  /* 0x0000000203007224 */ /* 0x000fe200078e0200 */
[----:B------:R-:W-:Y:S04]  /*0590*/  BAR.SYNC.DEFER_BLOCKING 0x0 ;  /* 0x0000000000007b1d */ /* 0x000fe80000010000 */
[----:B------:R-:W-:-:S13]  /*05a0*/  ISETP.GT.U32.AND P1, PT, R7, R0, PT ;  /* 0x000000000700720c */ /* 0x000fda0003f24070 */
[----:B------:R-:W-:Y:S02]  /*05b0*/  @!P1 IMAD.IADD R0, R0, 0x1, -R7 ;  /* 0x0000000100009824 */ /* 0x000fe400078e0a07 */
[----:B------:R-:W-:Y:S01]  /*05c0*/  @!P1 VIADD R3, R3, 0x1 ;  /* 0x0000000103039836 */ /* 0x000fe20000000000 */
[----:B------:R-:W-:Y:S02]  /*05d0*/  ISETP.NE.AND P1, PT, R4, RZ, PT ;  /* 0x000000ff0400720c */ /* 0x000fe40003f25270 */
[----:B------:R-:W-:Y:S02]  /*05e0*/  ISETP.GE.U32.AND P0, PT, R0, R7, PT ;  /* 0x000000070000720c */ /* 0x000fe40003f06070 */
[----:B------:R-:W-:-:S04]  /*05f0*/  LOP3.LUT R0, R5, R4, RZ, 0x3c, !PT ;  /* 0x0000000405007212 */ /* 0x000fc800078e3cff */
[----:B------:R-:W-:Y:S01]  /*0600*/  ISETP.GE.AND P2, PT, R0, RZ, PT ;  /* 0x000000ff0000720c */ /* 0x000fe20003f46270 */
[----:B------:R-:W-:-:S06]  /*0610*/  VIADD R0, R36, 0x3f ;  /* 0x0000003f24007836 */ /* 0x000fcc0000000000 */
[----:B------:R-:W-:-:S04]  /*0620*/  @P0 VIADD R3, R3, 0x1 ;  /* 0x0000000103030836 */ /* 0x000fc80000000000 */
[----:B------:R-:W-:Y:S01]  /*0630*/  IMAD.MOV.U32 R2, RZ, RZ, R3 ;  /* 0x000000ffff027224 */ /* 0x000fe200078e0003 */
[----:B------:R-:W-:-:S03]  /*0640*/  SHF.R.S32.HI R3, RZ, 0x1f, R0 ;  /* 0x0000001fff037819 */ /* 0x000fc60000011400 */
[----:B------:R-:W-:Y:S01]  /*0650*/  @!P2 IMAD.MOV R2, RZ, RZ, -R2 ;  /* 0x000000ffff02a224 */ /* 0x000fe200078e0a02 */
[----:B------:R-:W-:Y:S02]  /*0660*/  @!P1 LOP3.LUT R2, RZ, R4, RZ, 0x33, !PT ;  /* 0x00000004ff029212 */ /* 0x000fe400078e33ff */
[----:B------:R-:W-:-:S03]  /*0670*/  LEA.HI R3, R3, R0, RZ, 0x6 ;  /* 0x0000000003037211 */ /* 0x000fc600078f30ff */
[----:B------:R-:W-:Y:S02]  /*0680*/  IMAD.SHL.U32 R8, R2, 0x8, RZ ;  /* 0x0000000802087824 */ /* 0x000fe400078e00ff */
[----:B------:R-:W-:-:S03]  /*0690*/  IMAD.MOV R2, RZ, RZ, -R2 ;  /* 0x000000ffff027224 */ /* 0x000fc600078e0a02 */
[----:B------:R-:W-:Y:S01]  /*06a0*/  LEA.HI.SX32 R3, R3, -R8, 0x1a ;  /* 0x8000000803037211 */ /* 0x000fe200078fd2ff */
[----:B------:R-:W-:-:S03]  /*06b0*/  IMAD R12, R4, R2, R5 ;  /* 0x00000002040c7224 */ /* 0x000fc600078e0205 */
[----:B------:R-:W-:Y:S02]  /*06c0*/  VIMNMX R11, PT, PT, R3, 0x8, PT ;  /* 0x00000008030b7848 */ /* 0x000fe40003fe0100 */
[----:B------:R-:W-:Y:S02]  /*06d0*/  IABS R9, R12 ;  /* 0x0000000c00097213 */ /* 0x000fe40000000000 */
[-C--:B------:R-:W-:Y:S02]  /*06e0*/  IABS R7, R11.reuse ;  /* 0x0000000b00077213 */ /* 0x080fe40000000000 */
[----:B------:R-:W-:Y:S02]  /*06f0*/  IABS R4, R11 ;  /* 0x0000000b00047213 */ /* 0x000fe40000000000 */
[----:B------:R-:W1:Y:S08]  /*0700*/  I2F.RP R0, R7 ;  /* 0x0000000700007306 */ /* 0x000e700000209400 */
[----:B-1----:R-:W1:Y:S02]  /*0710*/  MUFU.RCP R0, R0 ;  /* 0x0000000000007308 */ /* 0x002e640000001000 */
[----:B-1----:R-:W-:-:S02]  /*0720*/  VIADD R3, R0, 0xffffffe ;  /* 0x0ffffffe00037836 */ /* 0x002fc40000000000 */
[----:B------:R-:W-:-:S04]  /*0730*/  IMAD.MOV R0, RZ, RZ, -R4 ;  /* 0x000000ffff007224 */ /* 0x000fc800078e0a04 */
[----:B------:R-:W1:Y:S02]  /*0740*/  F2I.FTZ.U32.TRUNC.NTZ R3, R3 ;  /* 0x0000000300037305 */ /* 0x000e64000021f000 */
[----:B-1----:R-:W-:-:S04]  /*0750*/  IMAD.MOV R6, RZ, RZ, -R3 ;  /* 0x000000ffff067224 */ /* 0x002fc800078e0a03 */
[----:B------:R-:W-:-:S04]  /*0760*/  IMAD.MOV.U32 R2, RZ, RZ, R6 ;  /* 0x000000ffff027224 */ /* 0x000fc800078e0006 */
[----:B------:R-:W-:Y:S02]  /*0770*/  IMAD R5, R2, R7, RZ ;  /* 0x0000000702057224 */ /* 0x000fe400078e02ff */
[----:B------:R-:W-:-:S04]  /*0780*/  IMAD.MOV.U32 R2, RZ, RZ, RZ ;  /* 0x000000ffff027224 */ /* 0x000fc800078e00ff */
[----:B------:R-:W-:Y:S02]  /*0790*/  IMAD.HI.U32 R2, R3, R5, R2 ;  /* 0x0000000503027227 */ /* 0x000fe400078e0002 */
[----:B------:R-:W1:Y:S04]  /*07a0*/  I2F.RP R3, R10 ;  /* 0x0000000a00037306 */ /* 0x000e680000209400 */
[----:B------:R-:W-:-:S04]  /*07b0*/  IMAD.HI.U32 R2, R2, R9, RZ ;  /* 0x0000000902027227 */ /* 0x000fc800078e00ff */
[----:B------:R-:W-:-:S05]  /*07c0*/  IMAD R0, R2, R0, R9 ;  /* 0x0000000002007224 */ /* 0x000fca00078e0209 */
[----:B------:R-:W-:Y:S01]  /*07d0*/  ISETP.GT.U32.AND P1, PT, R7, R0, PT ;  /* 0x000000000700720c */ /* 0x000fe20003f24070 */
[----:B-1----:R-:W1:-:S12]  /*07e0*/  MUFU.RCP R3, R3 ;  /* 0x0000000300037308 */ /* 0x002e580000001000 */
[----:B------:R-:W-:Y:S02]  /*07f0*/  @!P1 IMAD.IADD R0, R0, 0x1, -R7 ;  /* 0x0000000100009824 */ /* 0x000fe400078e0a07 */
[----:B------:R-:W-:Y:S01]  /*0800*/  @!P1 VIADD R2, R2, 0x1 ;  /* 0x0000000102029836 */ /* 0x000fe20000000000 */
[----:B------:R-:W-:Y:S02]  /*0810*/  ISETP.NE.AND P1, PT, R11, RZ, PT ;  /* 0x000000ff0b00720c */ /* 0x000fe40003f25270 */
[----:B------:R-:W-:Y:S01]  /*0820*/  ISETP.GE.U32.AND P0, PT, R0, R7, PT ;  /* 0x000000070000720c */ /* 0x000fe20003f06070 */
[----:B-1----:R-:W-:Y:S01]  /*0830*/  VIADD R4, R3, 0xffffffe ;  /* 0x0ffffffe03047836 */ /* 0x002fe20000000000 */
[----:B------:R-:W-:Y:S02]  /*0840*/  LOP3.LUT R0, R12, R11, RZ, 0x3c, !PT ;  /* 0x0000000b0c007212 */ /* 0x000fe400078e3cff */
[----:B------:R-:W-:Y:S01]  /*0850*/  MOV R3, 0x400 ;  /* 0x0000040000037802 */ /* 0x000fe20000000f00 */
[----:B------:R1:W2:Y:S01]  /*0860*/  F2I.FTZ.U32.TRUNC.NTZ R5, R4 ;  /* 0x0000000400057305 */ /* 0x0002a2000021f000 */
[----:B------:R-:W-:-:S02]  /*0870*/  ISETP.GE.AND P2, PT, R0, RZ, PT ;  /* 0x000000ff0000720c */ /* 0x000fc40003f46270 */
[----:B------:R-:W-:Y:S02]  /*0880*/  R2UR UR11, R3 ;  /* 0x00000000030b72ca */ /* 0x000fe400000e0000 */
[----:B------:R-:W-:-:S03]  /*0890*/  LOP3.LUT R3, R222, 0x3f, RZ, 0xc0, !PT ;  /* 0x0000003fde037812 */ /* 0x000fc600078ec0ff */
[----:B------:R-:W-:Y:S02]  /*08a0*/  @P0 VIADD R2, R2, 0x1 ;  /* 0x0000000102020836 */ /* 0x000fe40000000000 */
[----:B-1----:R-:W-:Y:S02]  /*08b0*/  IMAD.MOV.U32 R4, RZ, RZ, RZ ;  /* 0x000000ffff047224 */ /* 0x002fe400078e00ff */
[----:B------:R-:W-:Y:S01]  /*08c0*/  IMAD.MOV.U32 R13, RZ, RZ, R2 ;  /* 0x000000ffff0d7224 */ /* 0x000fe200078e0002 */
[----:B------:R-:W-:Y:S01]  /*08d0*/  IABS R2, R37 ;  /* 0x0000002500027213 */ /* 0x000fe20000000000 */
[----:B--2---:R-:W-:Y:S02]  /*08e0*/  IMAD.MOV R7, RZ, RZ, -R5 ;  /* 0x000000ffff077224 */ /* 0x004fe400078e0a05 */
[----:B0-----:R-:W-:Y:S01]  /*08f0*/  ULEA UR11, UR4, UR11, 0x18 ;  /* 0x0000000b040b7291 */ /* 0x001fe2000f8ec0ff */
[----:B------:R-:W-:Y:S01]  /*0900*/  @!P2 IMAD.MOV R13, RZ, RZ, -R13 ;  /* 0x000000ffff0da224 */ /* 0x000fe200078e0a0d */
[----:B------:R-:W-:Y:S01]  /*0910*/  @!P1 LOP3.LUT R13, RZ, R11, RZ, 0x33, !PT ;  /* 0x0000000bff0d9212 */ /* 0x000fe200078e33ff */
[----:B------:R-:W0:Y:S01]  /*0920*/  I2F.RP R6, R2 ;  /* 0x0000000200067306 */ /* 0x000e220000209400 */
[----:B------:R-:W-:Y:S01]  /*0930*/  UMOV UR4, 0x1 ;  /* 0x0000000100047882 */ /* 0x000fe20000000000 */
[----:B------:R-:W-:-:S02]  /*0940*/  UIADD3 UR12, UPT, UPT, UR11, 0xc000, URZ ;  /* 0x0000c0000b0c7890 */ /* 0x000fc4000fffe0ff */
[----:B------:R-:W-:Y:S02]  /*0950*/  IMAD.MOV R0, RZ, RZ, -R13 ;  /* 0x000000ffff007224 */ /* 0x000fe400078e0a0d */
[----:B------:R-:W-:Y:S02]  /*0960*/  IMAD.SHL.U32 R66, R13, 0x80, RZ ;  /* 0x000000800d427824 */ /* 0x000fe400078e00ff */
[----:B------:R-:W-:-:S03]  /*0970*/  IMAD R0, R11, R0, R12 ;  /* 0x000000000b007224 */ /* 0x000fc600078e020c */
[----:B------:R-:W-:Y:S01]  /*0980*/  LOP3.LUT R42, R66, 0x1, R26, 0xfe, !PT ;  /* 0x00000001422a7812 */ /* 0x000fe200078efe1a */
[----:B------:R-:W-:Y:S01]  /*0990*/  IMAD.IADD R0, R8, 0x1, R0 ;  /* 0x0000000108007824 */ /* 0x000fe200078e0200 */
[----:B------:R-:W-:Y:S01]  /*09a0*/  LOP3.LUT R28, R66, R26, RZ, 0xfc, !PT ;  /* 0x0000001a421c7212 */ /* 0x000fe200078efcff */
[----:B0-----:R-:W0:Y:S02]  /*09b0*/  MUFU.RCP R6, R6 ;  /* 0x0000000600067308 */ /* 0x001e240000001000 */
[----:B------:R-:W-:Y:S01]  /*09c0*/  IMAD R14, R0, 0x40, R3 ;  /* 0x00000040000e7824 */ /* 0x000fe200078e0203 */
[----:B------:R-:W-:Y:S01]  /*09d0*/  IABS R43, R42 ;  /* 0x0000002a002b7213 */ /* 0x000fe20000000000 */
[----:B------:R-:W-:Y:S01]  /*09e0*/  IMAD R3, R7, R10, RZ ;  /* 0x0000000a07037224 */ /* 0x000fe200078e02ff */
[----:B------:R-:W-:Y:S01]  /*09f0*/  LOP3.LUT R34, R66, 0x2, R26, 0xfe, !PT ;  /* 0x0000000242227812 */ /* 0x000fe200078efe1a */
[----:B------:R-:W1:Y:S01]  /*0a00*/  LDS R7, [UR11] ;  /* 0x0000000bff077984 */ /* 0x000e620008000800 */
[----:B------:R-:W-:Y:S01]  /*0a10*/  IABS R0, R14 ;  /* 0x0000000e00007213 */ /* 0x000fe20000000000 */
[----:B------:R-:W-:Y:S01]  /*0a20*/  IMAD.HI.U32 R4, R5, R3, R4 ;  /* 0x0000000305047227 */ /* 0x000fe200078e0004 */
[----:B------:R-:W-:Y:S01]  /*0a30*/  BAR.SYNC.DEFER_BLOCKING 0x0 ;  /* 0x0000000000007b1d */ /* 0x000fe20000010000 */
[----:B------:R-:W-:-:S02]  /*0a40*/  ISETP.GE.AND P1, PT, R14, RZ, PT ;  /* 0x000000ff0e00720c */ /* 0x000fc40003f26270 */
[----:B------:R-:W-:Y:S01]  /*0a50*/  IMAD.MOV.U32 R3, RZ, RZ, R0 ;  /* 0x000000ffff037224 */ /* 0x000fe200078e0000 */
[----:B------:R-:W-:Y:S02]  /*0a60*/  IABS R45, R28 ;  /* 0x0000001c002d7213 */ /* 0x000fe40000000000 */
[----:B------:R-:W-:Y:S01]  /*0a70*/  IABS R35, R34 ;  /* 0x0000002200237213 */ /* 0x000fe20000000000 */
[----:B------:R-:W-:Y:S01]  /*0a80*/  IMAD.HI.U32 R4, R4, R3, RZ ;  /* 0x0000000304047227 */ /* 0x000fe200078e00ff */
[----:B------:R2:W-:Y:S03]  /*0a90*/  STL [R1+0x8], R14 ;  /* 0x0000080e01007387 */ /* 0x0005e60000100800 */
[----:B0-----:R-:W-:Y:S02]  /*0aa0*/  VIADD R8, R6, 0xffffffe ;  /* 0x0ffffffe06087836 */ /* 0x001fe40000000000 */
[----:B------:R-:W-:Y:S01]  /*0ab0*/  IMAD.MOV R0, RZ, RZ, -R4 ;  /* 0x000000ffff007224 */ /* 0x000fe200078e0a04 */
[----:B------:R0:W-:Y:S01]  /*0ac0*/  STL [R1], R66 ;  /* 0x0000004201007387 */ /* 0x0001e20000100800 */
[----:B------:R-:W3:Y:S01]  /*0ad0*/  LDC.64 R4, c[0x0][0x3a8] ;  /* 0x0000ea00ff047b82 */ /* 0x000ee20000000a00 */
[----:B------:R4:W5:Y:S01]  /*0ae0*/  F2I.FTZ.U32.TRUNC.NTZ R9, R8 ;  /* 0x0000000800097305 */ /* 0x000962000021f000 */
[----:B------:R-:W-:Y:S01]  /*0af0*/  IMAD R3, R10, R0, R3 ;  /* 0x000000000a037224 */ /* 0x000fe200078e0203 */
[----:B------:R-:W-:Y:S01]  /*0b00*/  SHF.R.U32.HI R0, RZ, 0x6, R222 ;  /* 0x00000006ff007819 */ /* 0x000fe200000116de */
[----:B------:R-:W-:-:S03]  /*0b10*/  IMAD.SHL.U32 R6, R198, 0x200000, RZ ;  /* 0x00200000c6067824 */ /* 0x000fc600078e00ff */
[----:B------:R-:W-:Y:S02]  /*0b20*/  ISETP.GT.U32.AND P0, PT, R10, R3, PT ;  /* 0x000000030a00720c */ /* 0x000fe40003f04070 */
[----:B------:R-:W-:Y:S01]  /*0b30*/  SGXT.U32 R0, R0, 0x1 ;  /* 0x000000010000781a */ /* 0x000fe20000000000 */
[----:B----4-:R-:W-:Y:S01]  /*0b40*/  IMAD.MOV.U32 R8, RZ, RZ, RZ ;  /* 0x000000ffff087224 */ /* 0x010fe200078e00ff */
[----:B------:R-:W-:Y:S02]  /*0b50*/  LOP3.LUT R6, R6, 0x600000, RZ, 0xc0, !PT ;  /* 0x0060000006067812 */ /* 0x000fe400078ec0ff */
[----:B--2---:R-:W-:Y:S02]  /*0b60*/  LOP3.LUT R14, R0, 0x8, RZ, 0xfc, !PT ;  /* 0x00000008000e7812 */ /* 0x004fe400078efcff */
[----:B------:R-:W-:Y:S01]  /*0b70*/  R2UR UR10, R6 ;  /* 0x00000000060a72ca */ /* 0x000fe200000e0000 */
[----:B-----5:R-:W-:Y:S01]  /*0b80*/  IMAD.MOV R11, RZ, RZ, -R9 ;  /* 0x000000ffff0b7224 */ /* 0x020fe200078e0a09 */
[----:B------:R-:W-:-:S02]  /*0b90*/  LOP3.LUT R13, R0, 0x10, RZ, 0xfc, !PT ;  /* 0x00000010000d7812 */ /* 0x000fc400078efcff */
[C---:B------:R-:W-:Y:S01]  /*0ba0*/  LOP3.LUT R12, R0.reuse, 0x18, RZ, 0xfc, !PT ;  /* 0x00000018000c7812 */ /* 0x040fe200078efcff */
[----:B------:R-:W-:Y:S01]  /*0bb0*/  @!P0 IMAD.IADD R3, R3, 0x1, -R10 ;  /* 0x0000000103038824 */ /* 0x000fe200078e0a0a */
[----:B-1----:R-:W-:Y:S01]  /*0bc0*/  R2UR UR9, R7 ;  /* 0x00000000070972ca */ /* 0x002fe200000e0000 */
[----:B------:R-:W-:Y:S02]  /*0bd0*/  IMAD R7, R11, R2, RZ ;  /* 0x000000020b077224 */ /* 0x000fe400078e02ff */
[----:B---3--:R-:W-:Y:S01]  /*0be0*/  IMAD R95, R0, R4, RZ ;  /* 0x00000004005f7224 */ /* 0x008fe200078e02ff */
[----:B------:R-:W-:Y:S01]  /*0bf0*/  ISETP.GT.U32.AND P0, PT, R10, R3, PT ;  /* 0x000000030a00720c */ /* 0x000fe20003f04070 */
[----:B------:R-:W-:Y:S02]  /*0c00*/  IMAD.HI.U32 R8, R9, R7, R8 ;  /* 0x0000000709087227 */ /* 0x000fe400078e0008 */
[----:B------:R-:W1:Y:S02]  /*0c10*/  LDC.64 R6, c[0x0][0x3a0] ;  /* 0x0000e800ff067b82 */ /* 0x000e640000000a00 */
[----:B------:R-:W-:-:S02]  /*0c20*/  IMAD R97, R4, 0x2, R95 ;  /* 0x0000000204617824 */ /* 0x000fc400078e025f */
[----:B------:R-:W-:Y:S02]  /*0c30*/  IMAD.HI.U32 R11, R8, R35, RZ ;  /* 0x00000023080b7227 */ /* 0x000fe400078e00ff */
[----:B------:R-:W-:Y:S02]  /*0c40*/  UIADD3 UR10, UPT, UPT, UR9, UR10, URZ ;  /* 0x0000000a090a7290 */ /* 0x000fe4000fffe0ff */
[----:B------:R-:W-:Y:S02]  /*0c50*/  IMAD R99, R4, 0x2, R97 ;  /* 0x0000000204637824 */ /* 0x000fe400078e0261 */
[----:B------:R-:W-:Y:S01]  /*0c60*/  @!P0 IMAD.IADD R3, R3, 0x1, -R10 ;  /* 0x0000000103038824 */ /* 0x000fe200078e0a0a */
[----:B------:R-:W-:Y:S01]  /*0c70*/  ISETP.NE.AND P0, PT, R36, RZ, PT ;  /* 0x000000ff2400720c */ /* 0x000fe20003f05270 */
[----:B------:R-:W-:Y:S02]  /*0c80*/  IMAD R101, R4, 0x2, R99 ;  /* 0x0000000204657824 */ /* 0x000fe400078e0263 */
[----:B------:R-:W-:-:S02]  /*0c90*/  IMAD.MOV.U32 R150, RZ, RZ, R3 ;  /* 0x000000ffff967224 */ /* 0x000fc400078e0003 */
[----:B------:R-:W-:Y:S02]  /*0ca0*/  IMAD R196, R4, 0x2, R101 ;  /* 0x0000000204c47824 */ /* 0x000fe400078e0265 */
[----:B------:R-:W-:-:S04]  /*0cb0*/  IMAD.HI.U32 R3, R8, R43, RZ ;  /* 0x0000002b08037227 */ /* 0x000fc800078e00ff */
[----:B------:R-:W-:Y:S02]  /*0cc0*/  IMAD R121, R4, 0x2, R196 ;  /* 0x0000000204797824 */ /* 0x000fe400078e02c4 */
[----:B-1----:R-:W-:Y:S02]  /*0cd0*/  VIADD R231, R6, 0x7f ;  /* 0x0000007f06e77836 */ /* 0x002fe40000000000 */
[C---:B------:R-:W-:Y:S02]  /*0ce0*/  IMAD R9, R4.reuse, 0x2, R121 ;  /* 0x0000000204097824 */ /* 0x040fe400078e0279 */
[----:B------:R-:W-:Y:S01]  /*0cf0*/  IMAD.MOV R3, RZ, RZ, -R3 ;  /* 0x000000ffff037224 */ /* 0x000fe200078e0a03 */
[----:B------:R0:W-:Y:S01]  /*0d00*/  STL [R1+0x4], R231 ;  /* 0x000004e701007387 */ /* 0x0001e20000100800 */
[C---:B------:R-:W-:Y:S02]  /*0d10*/  IMAD R25, R4.reuse, 0x4, R9 ;  /* 0x0000000404197824 */ /* 0x040fe400078e0209 */
[----:B------:R-:W-:Y:S01]  /*0d20*/  @!P1 IMAD.MOV R150, RZ, RZ, -R150 ;  /* 0x000000ffff969224 */ /* 0x000fe200078e0a96 */
[----:B------:R-:W-:Y:S01]  /*0d30*/  @!P0 LOP3.LUT R150, RZ, R36, RZ, 0x33, !PT ;  /* 0x00000024ff968212 */ /* 0x000fe200078e33ff */
[----:B------:R-:W-:Y:S01]  /*0d40*/  IMAD R120, R4, 0x2, R25 ;  /* 0x0000000204787824 */ /* 0x000fe200078e0219 */
[----:B------:R-:W-:Y:S01]  /*0d50*/  ISETP.NE.U32.AND P1, PT, R223, RZ, PT ;  /* 0x000000ffdf00720c */ /* 0x000fe20003f25070 */
[----:B------:R-:W-:Y:S01]  /*0d60*/  IMAD R43, R2, R3, R43 ;  /* 0x00000003022b7224 */ /* 0x000fe200078e022b */
[----:B------:R-:W-:Y:S01]  /*0d70*/  ISETP.GT.AND P0, PT, R231, 0x7f, PT ;  /* 0x0000007fe700780c */ /* 0x000fe20003f04270 */
[----:B------:R-:W-:-:S02]  /*0d80*/  IMAD R137, R4, 0x2, R120 ;  /* 0x0000000204897824 */ /* 0x000fc400078e0278 */
[----:B------:R-:W-:Y:S02]  /*0d90*/  IMAD R150, R150, R7, RZ ;  /* 0x0000000796967224 */ /* 0x000fe400078e02ff */
[----:B------:R-:W-:Y:S02]  /*0da0*/  IMAD R3, R4, 0x2, R137 ;  /* 0x0000000204037824 */ /* 0x000fe400078e0289 */
[----:B------:R-:W-:-:S04]  /*0db0*/  IMAD.HI.U32 R10, R8, R45, RZ ;  /* 0x0000002d080a7227 */ /* 0x000fc800078e00ff */
[C---:B------:R-:W-:Y:S02]  /*0dc0*/  IMAD R7, R4.reuse, 0x2, R3 ;  /* 0x0000000204077824 */ /* 0x040fe400078e0203 */
[----:B------:R-:W-:Y:S02]  /*0dd0*/  IMAD.MOV R10, RZ, RZ, -R10 ;  /* 0x000000ffff0a7224 */ /* 0x000fe400078e0a0a */
[----:B------:R-:W-:Y:S02]  /*0de0*/  IMAD.MOV R11, RZ, RZ, -R11 ;  /* 0x000000ffff0b7224 */ /* 0x000fe400078e0a0b */
[----:B------:R-:W-:Y:S02]  /*0df0*/  IMAD R19, R4, 0x2, R7 ;  /* 0x0000000204137824 */ /* 0x000fe400078e0207 */
[C---:B------:R-:W-:Y:S02]  /*0e00*/  IMAD R45, R2.reuse, R10, R45 ;  /* 0x0000000a022d7224 */ /* 0x040fe400078e022d */
[----:B------:R-:W-:-:S02]  /*0e10*/  IMAD R35, R2, R11, R35 ;  /* 0x0000000b02237224 */ /* 0x000fc400078e0223 */
[----:B------:R-:W-:Y:S01]  /*0e20*/  IMAD R21, R4, 0x2, R19 ;  /* 0x0000000204157824 */ /* 0x000fe200078e0213 */
[----:B0-----:R-:W-:Y:S06]  /*0e30*/  BRA.U UP0, `(.L_x_5) ;  /* 0x0000000100187547 */ /* 0x001fec000b800000 */
[----:B------:R-:W-:Y:S01]  /*0e40*/  ELECT P2, URZ, PT ;  /* 0x0000000000ff782f */ /* 0x000fe20003840000 */
[----:B------:R-:W-:Y:S01]  /*0e50*/  IMAD.MOV.U32 R10, RZ, RZ, 0x1 ;  /* 0x00000001ff0a7424 */ /* 0x000fe200078e00ff */
[----:B------:R-:W-:Y:S11]  /*0e60*/  UVIRTCOUNT.DEALLOC.SMPOOL 0x80 ;  /* 0x000000800000784c */ /* 0x000ff60000000000 */
[----:B------:R-:W-:-:S04]  /*0e70*/  @P2 MOV R11, 0x40 ;  /* 0x00000040000b2802 */ /* 0x000fc80000000f00 */
[----:B------:R-:W-:-:S05]  /*0e80*/  @P2 LEA R11, R15, R11, 0x18 ;  /* 0x0000000b0f0b2211 */ /* 0x000fca00078ec0ff */
[----:B------:R0:W-:Y:S02]  /*0e90*/  @P2 STS.U8 [R11], R10 ;  /* 0x0000000a0b002388 */ /* 0x0001e40000000000 */
.L_x_5:
[----:B------:R-:W-:Y:S01]  /*0ea0*/  STTM.16dp32bit_t0_t15.x16 tmem[UR10], RZ ;  /* 0x000000ff000079ed */ /* 0x000fe20008a0000a */
[----:B------:R-:W-:Y:S01]  /*0eb0*/  STTM.16dp32bit_t16_t31.x16 tmem[UR10+0x10], RZ ;  /* 0x000010ff000079ed */ /* 0x000fe20008a2000a */
[----:B------:R-:W1:Y:S02]  /*0ec0*/  FENCE.VIEW.ASYNC.T ;  /* 0x00000000000073c6 */ /* 0x000e640000000200 */
[----:B-1----:R-:W-:Y:S01]  /*0ed0*/  VOTEU.ALL UP1, P1 ;  /* 0x0000000000ff7886 */ /* 0x002fe20000820000 */
[----:B------:R-:W-:Y:S01]  /*0ee0*/  VOTEU.ALL UP2, P1 ;  /* 0x0000000000ff7886 */ /* 0x000fe20000840000 */
[----:B------:R-:W-:Y:S01]  /*0ef0*/  IMAD R17, R4, 0x4, R21 ;  /* 0x0000000404117824 */ /* 0x000fe200078e0215 */
[----:B------:R-:W-:Y:S01]  /*0f00*/  ISETP.LT.AND P3, PT, R14, R6, P0 ;  /* 0x000000060e00720c */ /* 0x000fe20000761270 */
[----:B------:R-:W-:Y:S01]  /*0f10*/  IMAD.SHL.U32 R220, R150, 0x2, RZ ;  /* 0x0000000296dc7824 */ /* 0x000fe200078e00ff */
[----:B------:R-:W-:-:S04]  /*0f20*/  @!UP1 UIADD3 UR6, UPT, UPT, -UR4, 0x100000, URZ ;  /* 0x0010000004069890 */ /* 0x000fc8000fffe1ff */
[----:B------:R-:W-:Y:S02]  /*0f30*/  @!UP1 USHF.L.U32 UR7, UR6, 0xb, URZ ;  /* 0x0000000b06079899 */ /* 0x000fe400080006ff */
[----:B------:R-:W-:Y:S01]  /*0f40*/  @!UP1 USHF.L.U32 UR6, UR6, 0x1, URZ ;  /* 0x0000000106069899 */ /* 0x000fe200080006ff */
[----:B------:R-:W-:Y:S01]  /*0f50*/  BAR.SYNC.DEFER_BLOCKING 0x0 ;  /* 0x0000000000007b1d */ /* 0x000fe20000010000 */
[----:B------:R-:W-:Y:S01]  /*0f60*/  IMAD R23, R4, 0x2, R17 ;  /* 0x0000000204177824 */ /* 0x000fe200078e0211 */
[----:B------:R-:W-:Y:S02]  /*0f70*/  ISETP.LT.AND P2, PT, R13, R6, P0 ;  /* 0x000000060d00720c */ /* 0x000fe40000741270 */
[----:B------:R-:W-:Y:S01]  /*0f80*/  IADD3 R116, P4, PT, R220, UR20, RZ ;  /* 0x00000014dc747c10 */ /* 0x000fe2000ff9e0ff */
[----:B------:R-:W-:Y:S01]  /*0f90*/  IMAD R31, R4, 0x2, R23 ;  /* 0x00000002041f7824 */ /* 0x000fe200078e0217 */
[----:B------:R-:W-:Y:S01]  /*0fa0*/  PRMT R144, RZ, 0x7610, R144 ;  /* 0x00007610ff907816 */ /* 0x000fe20000000090 */
[----:B------:R-:W1:Y:S01]  /*0fb0*/  LDCU UR5, c[0x0][0x3b0] ;  /* 0x00007600ff0577ac */ /* 0x000e620008000800 */
[----:B------:R-:W-:Y:S01]  /*0fc0*/  LEA.HI.X.SX32 R154, R150, UR21, 0x1, P4 ;  /* 0x00000015969a7c11 */ /* 0x000fe2000a0f0eff */
[----:B------:R-:W-:Y:S01]  /*0fd0*/  IMAD R27, R4, 0x2, R31 ;  /* 0x00000002041b7824 */ /* 0x000fe200078e021f */
[----:B0-----:R-:W-:Y:S01]  /*0fe0*/  LEA R10, P4, R196, R116, 0x1 ;  /* 0x00000074c40a7211 */ /* 0x001fe200078808ff */
[----:B------:R0:W-:Y:S02]  /*0ff0*/  STL [R1+0xc], R231 ;  /* 0x00000ce701007387 */ /* 0x0001e40000100800 */
[----:B------:R-:W-:Y:S01]  /*1000*/  IMAD R33, R4, 0x2, R27 ;  /* 0x0000000204217824 */ /* 0x000fe200078e021b */
[----:B------:R-:W-:Y:S01]  /*1010*/  LEA.HI.X.SX32 R11, R196, R154, 0x1, P4 ;  /* 0x0000009ac40b7211 */ /* 0x000fe200020f0eff */
[----:B------:R-:W2:Y:S02]  /*1020*/  FENCE.VIEW.ASYNC.S ;  /* 0x00000000000073c6 */ /* 0x000ea40000000000 */
[----:B--2---:R-:W2:Y:S02]  /*1030*/  @!UP2 SYNCS.EXCH.64 URZ, [UR12], UR6 ;  /* 0x000000060cffa5b2 */ /* 0x004ea40008000100 */
[----:B--2---:R-:W-:Y:S01]  /*1040*/  BAR.SYNC.DEFER_BLOCKING 0x0 ;  /* 0x0000000000007b1d */ /* 0x004fe20000010000 */
[----:B------:R-:W-:Y:S01]  /*1050*/  IMAD R39, R4, 0x2, R33 ;  /* 0x0000000204277824 */ /* 0x000fe200078e0221 */
[----:B------:R-:W-:-:S03]  /*1060*/  LEA R14, P5, R7, R116, 0x1 ;  /* 0x00000074070e7211 */ /* 0x000fc600078a08ff */
[----:B------:R-:W-:Y:S01]  /*1070*/  IMAD R41, R4, 0x2, R39 ;  /* 0x0000000204297824 */ /* 0x000fe200078e0227 */
[----:B------:R-:W-:-:S03]  /*1080*/  LEA.HI.X.SX32 R15, R7, R154, 0x1, P5 ;  /* 0x0000009a070f7211 */ /* 0x000fc600028f0eff */
[----:B------:R-:W-:-:S04]  /*1090*/  IMAD R47, R4, 0x4, R41 ;  /* 0x00000004042f7824 */ /* 0x000fc800078e0229 */
[----:B------:R-:W-:Y:S01]  /*10a0*/  IMAD R7, R4, 0x2, R47 ;  /* 0x0000000204077824 */ /* 0x000fe200078e022f */
[----:B------:R-:W-:-:S03]  /*10b0*/  LOP3.LUT R251, R0, 0x20, RZ, 0xfc, !PT ;  /* 0x0000002000fb7812 */ /* 0x000fc600078efcff */
[----:B------:R-:W-:Y:S01]  /*10c0*/  IMAD R49, R4, 0x2, R7 ;  /* 0x0000000204317824 */ /* 0x000fe200078e0207 */
[----:B------:R2:W3:Y:S01]  /*10d0*/  @P3 LDG.E.U16 R143, desc[UR24][R10.64] ;  /* 0x000000180a8f3981 */ /* 0x0004e2000c1e1500 */
[----:B------:R-:W-:Y:S02]  /*10e0*/  ISETP.LT.AND P3, PT, R12, R6, P0 ;  /* 0x000000060c00720c */ /* 0x000fe40000761270 */
[C---:B------:R-:W-:Y:S02]  /*10f0*/  LEA R12, P4, R25.reuse, R116, 0x1 ;  /* 0x00000074190c7211 */ /* 0x040fe400078808ff */
[----:B------:R-:W-:Y:S02]  /*1100*/  PRMT R145, RZ, 0x7610, R145 ;  /* 0x00007610ff917816 */ /* 0x000fe40000000091 */
[----:B------:R-:W-:Y:S01]  /*1110*/  LEA.HI.X.SX32 R13, R25, R154, 0x1, P4 ;  /* 0x0000009a190d7211 */ /* 0x000fe200020f0eff */
[----:B------:R-:W-:-:S04]  /*1120*/  IMAD R29, R4, 0x2, R49 ;  /* 0x00000002041d7824 */ /* 0x000fc800078e0231 */
[----:B------:R4:W5:Y:S01]  /*1130*/  @P2 LDG.E.U16 R144, desc[UR24][R12.64] ;  /* 0x000000180c902981 */ /* 0x000962000c1e1500 */
[----:B------:R-:W-:Y:S01]  /*1140*/  ISETP.LT.AND P2, PT, R251, R6, P0 ;  /* 0x00000006fb00720c */ /* 0x000fe20000741270 */
[----:B------:R-:W-:Y:S02]  /*1150*/  IMAD R51, R4, 0x2, R29 ;  /* 0x0000000204337824 */ /* 0x000fe400078e021d */
[----:B------:R0:W3:Y:S01]  /*1160*/  @P3 LDG.E.U16 R145, desc[UR24][R14.64] ;  /* 0x000000180e913981 */ /* 0x0000e2000c1e1500 */
[----:B------:R-:W-:Y:S02]  /*1170*/  LEA R16, P3, R17, R116, 0x1 ;  /* 0x0000007411107211 */ /* 0x000fe400078608ff */
[----:B--2---:R-:W-:Y:S01]  /*1180*/  LOP3.LUT R10, R0, 0x1a, RZ, 0xfc, !PT ;  /* 0x0000001a000a7812 */ /* 0x004fe200078efcff */
[----:B------:R-:W-:Y:S01]  /*1190*/  IMAD R53, R4, 0x2, R51 ;  /* 0x0000000204357824 */ /* 0x000fe200078e0233 */
[----:B------:R-:W-:Y:S02]  /*11a0*/  LOP3.LUT R250, R0, 0x22, RZ, 0xfc, !PT ;  /* 0x0000002200fa7812 */ /* 0x000fe400078efcff */
[----:B------:R-:W-:-:S02]  /*11b0*/  PRMT R146, RZ, 0x7610, R146 ;  /* 0x00007610ff927816 */ /* 0x000fc40000000092 */
[----:B------:R-:W-:Y:S02]  /*11c0*/  LEA.HI.X.SX32 R17, R17, R154, 0x1, P3 ;  /* 0x0000009a11117211 */ /* 0x000fe400018f0eff */
[-C--:B------:R-:W-:Y:S01]  /*11d0*/  ISETP.LT.AND P3, PT, R10, R6.reuse, P0 ;  /* 0x000000060a00720c */ /* 0x080fe20000761270 */
[----:B------:R-:W-:Y:S01]  /*11e0*/  IMAD R55, R4, 0x2, R53 ;  /* 0x0000000204377824 */ /* 0x000fe200078e0235 */
[----:B------:R-:W-:Y:S01]  /*11f0*/  ISETP.LT.AND P4, PT, R250, R6, P0 ;  /* 0x00000006fa00720c */ /* 0x000fe20000781270 */
[----:B------:R2:W3:Y:S01]  /*1200*/  @P2 LDG.E.U16 R146, desc[UR24][R16.64] ;  /* 0x0000001810922981 */ /* 0x0004e2000c1e1500 */
[-C--:B------:R-:W-:Y:S02]  /*1210*/  LEA R10, P5, R19, R116.reuse, 0x1 ;  /* 0x00000074130a7211 */ /* 0x080fe400078a08ff */
[----:B----4-:R-:W-:Y:S02]  /*1220*/  LEA R12, P2, R23, R116, 0x1 ;  /* 0x00000074170c7211 */ /* 0x010fe400078408ff */
[----:B------:R-:W-:Y:S01]  /*1230*/  LEA.HI.X.SX32 R11, R19, R154, 0x1, P5 ;  /* 0x0000009a130b7211 */ /* 0x000fe200028f0eff */
[----:B------:R-:W-:Y:S01]  /*1240*/  IMAD R19, R4, 0x4, R55 ;  /* 0x0000000404137824 */ /* 0x000fe200078e0237 */
[----:B------:R-:W-:-:S02]  /*1250*/  PRMT R134, RZ, 0x7610, R134 ;  /* 0x00007610ff867816 */ /* 0x000fc40000000086 */
[----:B------:R-:W-:Y:S01]  /*1260*/  LEA.HI.X.SX32 R13, R23, R154, 0x1, P2 ;  /* 0x0000009a170d7211 */ /* 0x000fe200010f0eff */
[----:B------:R-:W-:Y:S01]  /*1270*/  IMAD R23, R4, 0x2, R19 ;  /* 0x0000000204177824 */ /* 0x000fe200078e0213 */
[----:B------:R-:W-:Y:S02]  /*1280*/  PRMT R122, RZ, 0x7610, R122 ;  /* 0x00007610ff7a7816 */ /* 0x000fe4000000007a */
[----:B------:R-:W-:Y:S01]  /*1290*/  LOP3.LUT R247, R0, 0x28, RZ, 0xfc, !PT ;  /* 0x0000002800f77812 */ /* 0x000fe200078efcff */
[----:B------:R-:W4:Y:S01]  /*12a0*/  @P4 LDG.E.U16 R134, desc[UR24][R12.64] ;  /* 0x000000180c864981 */ /* 0x000f22000c1e1500 */
[C---:B------:R-:W-:Y:S02]  /*12b0*/  IMAD R57, R4.reuse, 0x2, R23 ;  /* 0x0000000204397824 */ /* 0x040fe400078e0217 */
[----:B------:R-:W-:Y:S01]  /*12c0*/  ISETP.LT.AND P4, PT, R247, R6, P0 ;  /* 0x00000006f700720c */ /* 0x000fe20000781270 */
[----:B------:R1:W3:Y:S01]  /*12d0*/  @P3 LDG.E.U16 R122, desc[UR24][R10.64] ;  /* 0x000000180a7a3981 */ /* 0x0002e2000c1e1500 */
[-C--:B0-----:R-:W-:Y:S01]  /*12e0*/  LEA R14, P3, R33, R116.reuse, 0x1 ;  /* 0x00000074210e7211 */ /* 0x081fe200078608ff */
[----:B------:R-:W-:Y:S01]  /*12f0*/  IMAD R109, R4, 0x2, R57 ;  /* 0x00000002046d7824 */ /* 0x000fe200078e0239 */
[----:B--2---:R-:W-:-:S02]  /*1300*/  LEA R16, P5, R47, R116, 0x1 ;  /* 0x000000742f107211 */ /* 0x004fc400078a08ff */
[-C--:B------:R-:W-:Y:S01]  /*1310*/  LEA.HI.X.SX32 R15, R33, R154.reuse, 0x1, P3 ;  /* 0x0000009a210f7211 */ /* 0x080fe200018f0eff */
[----:B------:R-:W-:Y:S01]  /*1320*/  IMAD R33, R4, 0x2, R109 ;  /* 0x0000000204217824 */ /* 0x000fe200078e026d */
[----:B------:R-:W-:Y:S02]  /*1330*/  PRMT R147, RZ, 0x7610, R147 ;  /* 0x00007610ff937816 */ /* 0x000fe40000000093 */
[----:B------:R-:W-:Y:S02]  /*1340*/  LOP3.LUT R244, R0, 0x30, RZ, 0xfc, !PT ;  /* 0x0000003000f47812 */ /* 0x000fe400078efcff */
[----:B------:R-:W-:Y:S01]  /*1350*/  LEA.HI.X.SX32 R17, R47, R154, 0x1, P5 ;  /* 0x0000009a2f117211 */ /* 0x000fe200028f0eff */
[----:B------:R-:W-:Y:S01]  /*1360*/  IMAD R47, R4, 0x2, R33 ;  /* 0x00000002042f7824 */ /* 0x000fe200078e0221 */
[----:B------:R-:W-:Y:S01]  /*1370*/  ISETP.LT.AND P2, PT, R244, R6, P0 ;  /* 0x00000006f400720c */ /* 0x000fe20000741270 */
[----:B------:R0:W2:Y:S01]  /*1380*/  @P4 LDG.E.U16 R147, desc[UR24][R14.64] ;  /* 0x000000180e934981 */ /* 0x0000a2000c1e1500 */
[----:B------:R-:W-:Y:S01]  /*1390*/  LOP3.LUT R246, R0, 0x2a, RZ, 0xfc, !PT ;  /* 0x0000002a00f67812 */ /* 0x000fe200078efcff */
[----:B------:R-:W-:Y:S01]  /*13a0*/  IMAD R59, R4, 0x2, R47 ;  /* 0x00000002043b7824 */ /* 0x000fe200078e022f */
[----:B-1----:R-:W-:-:S02]  /*13b0*/  LEA R10, P4, R39, R116, 0x1 ;  /* 0x00000074270a7211 */ /* 0x002fc400078808ff */
[----:B------:R-:W-:Y:S02]  /*13c0*/  ISETP.LT.AND P3, PT, R246, R6, P0 ;  /* 0x00000006f600720c */ /* 0x000fe40000761270 */
[----:B------:R-:W-:Y:S01]  /*13d0*/  LEA.HI.X.SX32 R11, R39, R154, 0x1, P4 ;  /* 0x0000009a270b7211 */ /* 0x000fe200020f0eff */
[----:B------:R-:W-:Y:S01]  /*13e0*/  IMAD R39, R4, 0x4, R59 ;  /* 0x0000000404277824 */ /* 0x000fe200078e023b */
[----:B------:R-:W-:Y:S02]  /*13f0*/  PRMT R148, RZ, 0x7610, R148 ;  /* 0x00007610ff947816 */ /* 0x000fe40000000094 */
[----:B------:R-:W-:Y:S01]  /*1400*/  LOP3.LUT R243, R0, 0x32, RZ, 0xfc, !PT ;  /* 0x0000003200f37812 */ /* 0x000fe200078efcff */
[----:B------:R-:W-:Y:S01]  /*1410*/  IMAD R61, R4, 0x2, R39 ;  /* 0x00000002043d7824 */ /* 0x000fe200078e0227 */
[----:B------:R-:W-:Y:S02]  /*1420*/  PRMT R133, RZ, 0x7610, R133 ;  /* 0x00007610ff857816 */ /* 0x000fe40000000085 */
[----:B------:R-:W2:Y:S01]  /*1430*/  @P2 LDG.E.U16 R148, desc[UR24][R16.64] ;  /* 0x0000001810942981 */ /* 0x000ea2000c1e1500 */
[----:B------:R-:W-:Y:S01]  /*1440*/  LOP3.LUT R240, R0, 0x38, RZ, 0xfc, !PT ;  /* 0x0000003800f07812 */ /* 0x000fe200078efcff */
[----:B------:R-:W-:Y:S01]  /*1450*/  IMAD R63, R4, 0x2, R61 ;  /* 0x00000002043f7824 */ /* 0x000fe200078e023d */
[-C--:B------:R-:W-:Y:S01]  /*1460*/  ISETP.LT.AND P2, PT, R243, R6.reuse, P0 ;  /* 0x00000006f300720c */ /* 0x080fe20000741270 */
[----:B------:R1:W2:Y:S01]  /*1470*/  @P3 LDG.E.U16 R133, desc[UR24][R10.64] ;  /* 0x000000180a853981 */ /* 0x0002a2000c1e1500 */
[----:B------:R-:W-:Y:S01]  /*1480*/  ISETP.LT.AND P3, PT, R240, R6, P0 ;  /* 0x00000006f000720c */ /* 0x000fe20000761270 */
[----:B------:R-:W-:Y:S01]  /*1490*/  IMAD R105, R4, 0x2, R63 ;  /* 0x0000000204697824 */ /* 0x000fe200078e023f */
[----:B------:R-:W-:-:S02]  /*14a0*/  LEA R12, P4, R7, R116, 0x1 ;  /* 0x00000074070c7211 */ /* 0x000fc400078808ff */
[----:B------:R-:W-:Y:S02]  /*14b0*/  PRMT R132, RZ, 0x7610, R132 ;  /* 0x00007610ff847816 */ /* 0x000fe40000000084 */
[----:B0-----:R-:W-:Y:S02]  /*14c0*/  LEA R14, P5, R51, R116, 0x1 ;  /* 0x00000074330e7211 */ /* 0x001fe400078a08ff */
[-C--:B------:R-:W-:Y:S01]  /*14d0*/  LEA.HI.X.SX32 R13, R7, R154.reuse, 0x1, P4 ;  /* 0x0000009a070d7211 */ /* 0x080fe200020f0eff */
[----:B------:R-:W-:Y:S01]  /*14e0*/  IMAD R7, R4, 0x2, R105 ;  /* 0x0000000204077824 */ /* 0x000fe200078e0269 */
[----:B------:R-:W-:Y:S02]  /*14f0*/  LOP3.LUT R237, R0, 0x40, RZ, 0xfc, !PT ;  /* 0x0000004000ed7812 */ /* 0x000fe400078efcff */
[----:B------:R-:W-:Y:S01]  /*1500*/  PRMT R149, RZ, 0x7610, R149 ;  /* 0x00007610ff957816 */ /* 0x000fe20000000095 */
[----:B------:R-:W2:Y:S01]  /*1510*/  @P2 LDG.E.U16 R132, desc[UR24][R12.64] ;  /* 0x000000180c842981 */ /* 0x000ea2000c1e1500 */
[----:B------:R-:W-:Y:S01]  /*1520*/  LEA.HI.X.SX32 R15, R51, R154, 0x1, P5 ;  /* 0x0000009a330f7211 */ /* 0x000fe200028f0eff */
[----:B------:R-:W-:Y:S01]  /*1530*/  IMAD R51, R4, 0x2, R7 ;  /* 0x0000000204337824 */ /* 0x000fe200078e0207 */
[----:B------:R-:W-:-:S03]  /*1540*/  ISETP.LT.AND P2, PT, R237, R6, P0 ;  /* 0x00000006ed00720c */ /* 0x000fc60000741270 */
[----:B------:R0:W2:Y:S01]  /*1550*/  @P3 LDG.E.U16 R149, desc[UR24][R14.64] ;  /* 0x000000180e953981 */ /* 0x0000a2000c1e1500 */
[----:B------:R-:W-:Y:S01]  /*1560*/  IMAD R65, R4, 0x2, R51 ;  /* 0x0000000204417824 */ /* 0x000fe200078e0233 */
[C---:B-1----:R-:W-:Y:S02]  /*1570*/  LEA R10, P3, R19.reuse, R116, 0x1 ;  /* 0x00000074130a7211 */ /* 0x042fe400078608ff */
[----:B------:R-:W-:Y:S01]  /*1580*/  LOP3.LUT R217, R0, 0x50, RZ, 0xfc, !PT ;  /* 0x0000005000d97812 */ /* 0x000fe200078efcff */
[C---:B------:R-:W-:Y:S01]  /*1590*/  IMAD R17, R4.reuse, 0x4, R65 ;  /* 0x0000000404117824 */ /* 0x040fe200078e0241 */
[----:B------:R-:W-:Y:S02]  /*15a0*/  PRMT R142, RZ, 0x7610, R142 ;  /* 0x00007610ff8e7816 */ /* 0x000fe4000000008e */
[----:B------:R-:W-:Y:S01]  /*15b0*/  LEA.HI.X.SX32 R11, R19, R154, 0x1, P3 ;  /* 0x0000009a130b7211 */ /* 0x000fe200018f0eff */
[----:B------:R-:W-:Y:S01]  /*15c0*/  IMAD R67, R4, 0x2, R17 ;  /* 0x0000000204437824 */ /* 0x000fe200078e0211 */
[----:B------:R-:W-:-:S03]  /*15d0*/  ISETP.LT.AND P4, PT, R217, R6, P0 ;  /* 0x00000006d900720c */ /* 0x000fc60000781270 */
[----:B------:R1:W2:Y:S01]  /*15e0*/  @P2 LDG.E.U16 R142, desc[UR24][R10.64] ;  /* 0x000000180a8e2981 */ /* 0x0002a2000c1e1500 */
[C---:B0-----:R-:W-:Y:S01]  /*15f0*/  LEA R14, P2, R39.reuse, R116, 0x1 ;  /* 0x00000074270e7211 */ /* 0x041fe200078408ff */
[C---:B------:R-:W-:Y:S01]  /*1600*/  IMAD R69, R4.reuse, 0x2, R67 ;  /* 0x0000000204457824 */ /* 0x040fe200078e0243 */
[----:B------:R-:W-:Y:S02]  /*1610*/  PRMT R141, RZ, 0x7610, R141 ;  /* 0x00007610ff8d7816 */ /* 0x000fe4000000008d */
[----:B------:R-:W-:Y:S01]  /*1620*/  LEA.HI.X.SX32 R15, R39, R154, 0x1, P2 ;  /* 0x0000009a270f7211 */ /* 0x000fe200010f0eff */
[----:B------:R-:W-:Y:S01]  /*1630*/  IMAD R107, R4, 0x2, R69 ;  /* 0x00000002046b7824 */ /* 0x000fe200078e0245 */
[C---:B------:R-:W-:Y:S02]  /*1640*/  LOP3.LUT R213, R0.reuse, 0x58, RZ, 0xfc, !PT ;  /* 0x0000005800d57812 */ /* 0x040fe400078efcff */
[----:B------:R-:W-:Y:S01]  /*1650*/  LOP3.LUT R233, R0, 0x48, RZ, 0xfc, !PT ;  /* 0x0000004800e97812 */ /* 0x000fe200078efcff */
[----:B------:R0:W2:Y:S01]  /*1660*/  @P4 LDG.E.U16 R141, desc[UR24][R14.64] ;  /* 0x000000180e8d4981 */ /* 0x0000a2000c1e1500 */
[----:B------:R-:W-:Y:S01]  /*1670*/  LEA R12, P5, R33, R116, 0x1 ;  /* 0x00000074210c7211 */ /* 0x000fe200078a08ff */
[----:B------:R-:W-:Y:S01]  /*1680*/  IMAD R19, R4, 0x2, R107 ;  /* 0x0000000204137824 */ /* 0x000fe200078e026b */
[----:B------:R-:W-:-:S02]  /*1690*/  ISETP.LT.AND P4, PT, R213, R6, P0 ;  /* 0x00000006d500720c */ /* 0x000fc40000781270 */
[----:B------:R-:W-:Y:S02]  /*16a0*/  ISETP.LT.AND P3, PT, R233, R6, P0 ;  /* 0x00000006e900720c */ /* 0x000fe40000761270 */
[----:B------:R-:W-:Y:S01]  /*16b0*/  LEA.HI.X.SX32 R13, R33, R154, 0x1, P5 ;  /* 0x0000009a210d7211 */ /* 0x000fe200028f0eff */
[----:B------:R-:W-:Y:S01]  /*16c0*/  IMAD R33, R4, 0x2, R19 ;  /* 0x0000000204217824 */ /* 0x000fe200078e0213 */
[----:B-1----:R-:W-:Y:S02]  /*16d0*/  LEA R10, P2, R7, R116, 0x1 ;  /* 0x00000074070a7211 */ /* 0x002fe400078408ff */
[----:B------:R-:W-:Y:S01]  /*16e0*/  LOP3.LUT R202, R0, 0x68, RZ, 0xfc, !PT ;  /* 0x0000006800ca7812 */ /* 0x000fe200078efcff */
[----:B------:R-:W-:Y:S01]  /*16f0*/  IMAD R71, R4, 0x2, R33 ;  /* 0x0000000204477824 */ /* 0x000fe200078e0221 */
[----:B------:R-:W-:Y:S02]  /*1700*/  PRMT R138, RZ, 0x7610, R138 ;  /* 0x00007610ff8a7816 */ /* 0x000fe4000000008a */
[----:B------:R-:W-:-:S02]  /*1710*/  PRMT R135, RZ, 0x7610, R135 ;  /* 0x00007610ff877816 */ /* 0x000fc40000000087 */
[----:B------:R-:W-:Y:S01]  /*1720*/  LEA.HI.X.SX32 R11, R7, R154, 0x1, P2 ;  /* 0x0000009a070b7211 */ /* 0x000fe200010f0eff */
[----:B------:R-:W-:Y:S01]  /*1730*/  IMAD R7, R4, 0x4, R71 ;  /* 0x0000000404077824 */ /* 0x000fe200078e0247 */
[----:B------:R-:W-:Y:S02]  /*1740*/  ISETP.LT.AND P2, PT, R202, R6, P0 ;  /* 0x00000006ca00720c */ /* 0x000fe40000741270 */
[----:B------:R-:W-:Y:S01]  /*1750*/  LOP3.LUT R209, R0, 0x60, RZ, 0xfc, !PT ;  /* 0x0000006000d17812 */ /* 0x000fe200078efcff */
[----:B------:R-:W2:Y:S01]  /*1760*/  @P4 LDG.E.U16 R138, desc[UR24][R10.64] ;  /* 0x000000180a8a4981 */ /* 0x000ea2000c1e1500 */
[----:B0-----:R-:W-:Y:S01]  /*1770*/  LEA R14, P4, R19, R116, 0x1 ;  /* 0x00000074130e7211 */ /* 0x001fe200078808ff */
[----:B------:R-:W-:Y:S02]  /*1780*/  IMAD R39, R4, 0x2, R7 ;  /* 0x0000000204277824 */ /* 0x000fe400078e0207 */
[----:B------:R0:W2:Y:S01]  /*1790*/  @P3 LDG.E.U16 R135, desc[UR24][R12.64] ;  /* 0x000000180c873981 */ /* 0x0000a2000c1e1500 */
[----:B------:R-:W-:-:S02]  /*17a0*/  ISETP.LT.AND P3, PT, R209, R6, P0 ;  /* 0x00000006d100720c */ /* 0x000fc40000761270 */
[----:B------:R-:W-:Y:S02]  /*17b0*/  LOP3.LUT R203, R0, 0x70, RZ, 0xfc, !PT ;  /* 0x0000007000cb7812 */ /* 0x000fe400078efcff */
[----:B------:R-:W-:Y:S01]  /*17c0*/  PRMT R140, RZ, 0x7610, R140 ;  /* 0x00007610ff8c7816 */ /* 0x000fe2000000008c */
[C---:B------:R-:W-:Y:S01]  /*17d0*/  IMAD R73, R4.reuse, 0x2, R39 ;  /* 0x0000000204497824 */ /* 0x040fe200078e0227 */
[----:B------:R-:W-:Y:S02]  /*17e0*/  LEA.HI.X.SX32 R15, R19, R154, 0x1, P4 ;  /* 0x0000009a130f7211 */ /* 0x000fe400020f0eff */
[C---:B0-----:R-:W-:Y:S01]  /*17f0*/  LEA R12, P5, R17.reuse, R116, 0x1 ;  /* 0x00000074110c7211 */ /* 0x041fe200078a08ff */
[----:B------:R-:W-:Y:S01]  /*1800*/  IMAD R103, R4, 0x2, R73 ;  /* 0x0000000204677824 */ /* 0x000fe200078e0249 */
[----:B------:R-:W-:Y:S01]  /*1810*/  PRMT R136, RZ, 0x7610, R136 ;  /* 0x00007610ff887816 */ /* 0x000fe20000000088 */
[----:B------:R-:W2:Y:S01]  /*1820*/  @P2 LDG.E.U16 R140, desc[UR24][R14.64] ;  /* 0x000000180e8c2981 */ /* 0x000ea2000c1e1500 */
[----:B------:R-:W-:-:S02]  /*1830*/  LEA.HI.X.SX32 R13, R17, R154, 0x1, P5 ;  /* 0x0000009a110d7211 */ /* 0x000fc400028f0eff */
[----:B------:R-:W-:Y:S02]  /*1840*/  ISETP.LT.AND P5, PT, R203, R6, P0 ;  /* 0x00000006cb00720c */ /* 0x000fe400007a1270 */
[----:B------:R-:W-:Y:S01]  /*1850*/  LOP3.LUT R211, R0, 0x78, RZ, 0xfc, !PT ;  /* 0x0000007800d37812 */ /* 0x000fe200078efcff */
[----:B------:R-:W-:Y:S01]  /*1860*/  IMAD R75, R4, 0x2, R103 ;  /* 0x00000002044b7824 */ /* 0x000fe200078e0267 */
[----:B------:R-:W-:Y:S01]  /*1870*/  LEA R16, P2, R7, R116, 0x1 ;  /* 0x0000007407107211 */ /* 0x000fe200078408ff */
[----:B------:R0:W2:Y:S01]  /*1880*/  @P3 LDG.E.U16 R136, desc[UR24][R12.64] ;  /* 0x000000180c883981 */ /* 0x0000a2000c1e1500 */
[----:B------:R-:W-:Y:S02]  /*1890*/  LOP3.LUT R239, R0, 0x3a, RZ, 0xfc, !PT ;  /* 0x0000003a00ef7812 */ /* 0x000fe400078efcff */
[----:B------:R-:W-:Y:S02]  /*18a0*/  PRMT R139, RZ, 0x7610, R139 ;  /* 0x00007610ff8b7816 */ /* 0x000fe4000000008b */
[----:B------:R-:W-:-:S02]  /*18b0*/  ISETP.LT.AND P4, PT, R211, R6, P0 ;  /* 0x00000006d300720c */ /* 0x000fc40000781270 */
[----:B------:R-:W-:Y:S02]  /*18c0*/  LEA.HI.X.SX32 R17, R7, R154, 0x1, P2 ;  /* 0x0000009a07117211 */ /* 0x000fe400010f0eff */
[----:B------:R-:W-:Y:S02]  /*18d0*/  ISETP.LT.AND P3, PT, R239, R6, P0 ;  /* 0x00000006ef00720c */ /* 0x000fe40000761270 */
[-C--:B------:R-:W-:Y:S01]  /*18e0*/  LEA R18, P6, R75, R116.reuse, 0x1 ;  /* 0x000000744b127211 */ /* 0x080fe200078c08ff */
[----:B------:R1:W2:Y:S01]  /*18f0*/  @P5 LDG.E.U16 R139, desc[UR24][R16.64] ;  /* 0x00000018108b5981 */ /* 0x0002a2000c1e1500 */
[----:B------:R-:W-:Y:S02]  /*1900*/  LOP3.LUT R236, R0, 0x42, RZ, 0xfc, !PT ;  /* 0x0000004200ec7812 */ /* 0x000fe400078efcff */
[----:B------:R-:W-:Y:S02]  /*1910*/  LEA R10, P5, R53, R116, 0x1 ;  /* 0x00000074350a7211 */ /* 0x000fe400078a08ff */
[----:B------:R-:W-:-:S02]  /*1920*/  PRMT R123, RZ, 0x7610, R123 ;  /* 0x00007610ff7b7816 */ /* 0x000fc4000000007b */
[----:B------:R-:W-:Y:S02]  /*1930*/  LEA.HI.X.SX32 R19, R75, R154, 0x1, P6 ;  /* 0x0000009a4b137211 */ /* 0x000fe400030f0eff */
[----:B------:R-:W-:Y:S02]  /*1940*/  PRMT R131, RZ, 0x7610, R131 ;  /* 0x00007610ff837816 */ /* 0x000fe40000000083 */
[----:B------:R-:W-:Y:S01]  /*1950*/  ISETP.LT.AND P2, PT, R236, R6, P0 ;  /* 0x00000006ec00720c */ /* 0x000fe20000741270 */
[----:B------:R-:W2:Y:S01]  /*1960*/  @P4 LDG.E.U16 R123, desc[UR24][R18.64] ;  /* 0x00000018127b4981 */ /* 0x000ea2000c1e1500 */
[----:B------:R-:W-:Y:S02]  /*1970*/  LEA.HI.X.SX32 R11, R53, R154, 0x1, P5 ;  /* 0x0000009a350b7211 */ /* 0x000fe400028f0eff */
[----:B------:R-:W-:Y:S02]  /*1980*/  LOP3.LUT R232, R0, 0x4a, RZ, 0xfc, !PT ;  /* 0x0000004a00e87812 */ /* 0x000fe400078efcff */
[----:B0-----:R-:W-:Y:S01]  /*1990*/  LEA R12, P4, R23, R116, 0x1 ;  /* 0x00000074170c7211 */ /* 0x001fe200078808ff */
[----:B------:R0:W2:Y:S01]  /*19a0*/  @P3 LDG.E.U16 R131, desc[UR24][R10.64] ;  /* 0x000000180a833981 */ /* 0x0000a2000c1e1500 */
[----:B------:R-:W-:-:S02]  /*19b0*/  ISETP.LT.AND P3, PT, R232, R6, P0 ;  /* 0x00000006e800720c */ /* 0x000fc40000761270 */
[----:B------:R-:W-:Y:S02]  /*19c0*/  PRMT R130, RZ, 0x7610, R130 ;  /* 0x00007610ff827816 */ /* 0x000fe40000000082 */
[----:B------:R-:W-:Y:S02]  /*19d0*/  LEA.HI.X.SX32 R13, R23, R154, 0x1, P4 ;  /* 0x0000009a170d7211 */ /* 0x000fe400020f0eff */
[----:B------:R-:W-:Y:S02]  /*19e0*/  LOP3.LUT R216, R0, 0x52, RZ, 0xfc, !PT ;  /* 0x0000005200d87812 */ /* 0x000fe400078efcff */
[----:B------:R-:W-:Y:S01]  /*19f0*/  LEA R14, P4, R47, R116, 0x1 ;  /* 0x000000742f0e7211 */ /* 0x000fe200078808ff */
[----:B------:R0:W2:Y:S01]  /*1a00*/  @P2 LDG.E.U16 R130, desc[UR24][R12.64] ;  /* 0x000000180c822981 */ /* 0x0000a2000c1e1500 */
[----:B------:R-:W-:Y:S02]  /*1a10*/  PRMT R129, RZ, 0x7610, R129 ;  /* 0x00007610ff817816 */ /* 0x000fe40000000081 */
[----:B------:R-:W-:-:S02]  /*1a20*/  ISETP.LT.AND P2, PT, R216, R6, P0 ;  /* 0x00000006d800720c */ /* 0x000fc40000741270 */
[C---:B------:R-:W-:Y:S02]  /*1a30*/  LOP3.LUT R212, R0.reuse, 0x5a, RZ, 0xfc, !PT ;  /* 0x0000005a00d47812 */ /* 0x040fe400078efcff */
[----:B------:R-:W-:Y:S02]  /*1a40*/  LEA.HI.X.SX32 R15, R47, R154, 0x1, P4 ;  /* 0x0000009a2f0f7211 */ /* 0x000fe400020f0eff */
[----:B------:R-:W-:Y:S02]  /*1a50*/  LOP3.LUT R208, R0, 0x62, RZ, 0xfc, !PT ;  /* 0x0000006200d07812 */ /* 0x000fe400078efcff */
[----:B-1----:R-:W-:Y:S01]  /*1a60*/  LEA R16, P5, R61, R116, 0x1 ;  /* 0x000000743d107211 */ /* 0x002fe200078a08ff */
[----:B------:R1:W2:Y:S01]  /*1a70*/  @P3 LDG.E.U16 R129, desc[UR24][R14.64] ;  /* 0x000000180e813981 */ /* 0x0002a2000c1e1500 */
[-C--:B------:R-:W-:Y:S02]  /*1a80*/  ISETP.LT.AND P4, PT, R212, R6.reuse, P0 ;  /* 0x00000006d400720c */ /* 0x080fe40000781270 */
[----:B------:R-:W-:-:S02]  /*1a90*/  ISETP.LT.AND P3, PT, R208, R6, P0 ;  /* 0x00000006d000720c */ /* 0x000fc40000761270 */
[----:B------:R-:W-:Y:S02]  /*1aa0*/  PRMT R128, RZ, 0x7610, R128 ;  /* 0x00007610ff807816 */ /* 0x000fe40000000080 */
[----:B------:R-:W-:Y:S02]  /*1ab0*/  LEA.HI.X.SX32 R17, R61, R154, 0x1, P5 ;  /* 0x0000009a3d117211 */ /* 0x000fe400028f0eff */
[-C--:B0-----:R-:W-:Y:S02]  /*1ac0*/  LEA R10, P5, R51, R116.reuse, 0x1 ;  /* 0x00000074330a7211 */ /* 0x081fe400078a08ff */
[----:B------:R-:W-:Y:S01]  /*1ad0*/  LOP3.LUT R204, R0, 0x6a, RZ, 0xfc, !PT ;  /* 0x0000006a00cc7812 */ /* 0x000fe200078efcff */
[----:B------:R0:W2:Y:S01]  /*1ae0*/  @P2 LDG.E.U16 R128, desc[UR24][R16.64] ;  /* 0x0000001810802981 */ /* 0x0000a2000c1e1500 */
[----:B------:R-:W-:Y:S02]  /*1af0*/  LEA R12, P6, R67, R116, 0x1 ;  /* 0x00000074430c7211 */ /* 0x000fe400078c08ff */
[----:B------:R-:W-:-:S02]  /*1b00*/  PRMT R127, RZ, 0x7610, R127 ;  /* 0x00007610ff7f7816 */ /* 0x000fc4000000007f */
[----:B------:R-:W-:Y:S02]  /*1b10*/  LEA.HI.X.SX32 R11, R51, R154, 0x1, P5 ;  /* 0x0000009a330b7211 */ /* 0x000fe400028f0eff */
[----:B------:R-:W-:Y:S02]  /*1b20*/  PRMT R126, RZ, 0x7610, R126 ;  /* 0x00007610ff7e7816 */ /* 0x000fe4000000007e */
[----:B------:R-:W-:Y:S01]  /*1b30*/  ISETP.LT.AND P2, PT, R204, R6, P0 ;  /* 0x00000006cc00720c */ /* 0x000fe20000741270 */
[----:B------:R0:W2:Y:S01]  /*1b40*/  @P4 LDG.E.U16 R127, desc[UR24][R10.64] ;  /* 0x000000180a7f4981 */ /* 0x0000a2000c1e1500 */
[----:B------:R-:W-:Y:S02]  /*1b50*/  LEA.HI.X.SX32 R13, R67, R154, 0x1, P6 ;  /* 0x0000009a430d7211 */ /* 0x000fe400030f0eff */
[C---:B------:R-:W-:Y:S02]  /*1b60*/  LOP3.LUT R201, R0.reuse, 0x72, RZ, 0xfc, !PT ;  /* 0x0000007200c97812 */ /* 0x040fe400078efcff */
[----:B-1----:R-:W-:Y:S01]  /*1b70*/  LEA R14, P4, R33, R116, 0x1 ;  /* 0x00000074210e7211 */ /* 0x002fe200078808ff */
[----:B------:R1:W2:Y:S01]  /*1b80*/  @P3 LDG.E.U16 R126, desc[UR24][R12.64] ;  /* 0x000000180c7e3981 */ /* 0x0002a2000c1e1500 */
[----:B------:R-:W-:-:S02]  /*1b90*/  LOP3.LUT R219, R0, 0x7a, RZ, 0xfc, !PT ;  /* 0x0000007a00db7812 */ /* 0x000fc400078efcff */
[----:B------:R-:W-:Y:S02]  /*1ba0*/  ISETP.LT.AND P3, PT, R201, R6, P0 ;  /* 0x00000006c900720c */ /* 0x000fe40000761270 */
[----:B------:R-:W-:Y:S01]  /*1bb0*/  PRMT R125, RZ, 0x7610, R125 ;  /* 0x00007610ff7d7816 */ /* 0x000fe2000000007d */
[----:B------:R-:W-:Y:S01]  /*1bc0*/  IMAD R75, R4, 0x2, R75 ;  /* 0x00000002044b7824 */ /* 0x000fe200078e024b */
[----:B------:R-:W-:Y:S02]  /*1bd0*/  LEA.HI.X.SX32 R15, R33, R154, 0x1, P4 ;  /* 0x0000009a210f7211 */ /* 0x000fe400020f0eff */
[----:B------:R-:W-:Y:S02]  /*1be0*/  ISETP.LT.AND P4, PT, R219, R6, P0 ;  /* 0x00000006db00720c */ /* 0x000fe40000781270 */
[----:B0-----:R-:W-:Y:S01]  /*1bf0*/  LEA R16, P5, R39, R116, 0x1 ;  /* 0x0000007427107211 */ /* 0x001fe200078a08ff */
[----:B------:R0:W2:Y:S01]  /*1c00*/  @P2 LDG.E.U16 R125, desc[UR24][R14.64] ;  /* 0x000000180e7d2981 */ /* 0x0000a2000c1e1500 */
[----:B------:R-:W-:-:S02]  /*1c10*/  PRMT R124, RZ, 0x7610, R124 ;  /* 0x00007610ff7c7816 */ /* 0x000fc4000000007c */
[----:B------:R-:W-:Y:S02]  /*1c20*/  LEA R18, P2, R75, R116, 0x1 ;  /* 0x000000744b127211 */ /* 0x000fe400078408ff */
[-C--:B------:R-:W-:Y:S02]  /*1c30*/  LEA.HI.X.SX32 R17, R39, R154.reuse, 0x1, P5 ;  /* 0x0000009a27117211 */ /* 0x080fe400028f0eff */
[C---:B------:R-:W-:Y:S02]  /*1c40*/  LOP3.LUT R32, R0.reuse, 0xa, RZ, 0xfc, !PT ;  /* 0x0000000a00207812 */ /* 0x040fe400078efcff */
[----:B------:R-:W-:Y:S01]  /*1c50*/  PRMT R10, RZ, 0x7610, R10 ;  /* 0x00007610ff0a7816 */ /* 0x000fe2000000000a */
[----:B------:R0:W2:Y:S01]  /*1c60*/  @P3 LDG.E.U16 R124, desc[UR24][R16.64] ;  /* 0x00000018107c3981 */ /* 0x0000a2000c1e1500 */
[----:B------:R-:W-:Y:S02]  /*1c70*/  LEA.HI.X.SX32 R19, R75, R154, 0x1, P2 ;  /* 0x0000009a4b137211 */ /* 0x000fe400010f0eff */
[----:B------:R-:W-:-:S02]  /*1c80*/  LOP3.LUT R30, R0, 0x12, RZ, 0xfc, !PT ;  /* 0x00000012001e7812 */ /* 0x000fc400078efcff */
[-C--:B------:R-:W-:Y:S01]  /*1c90*/  ISETP.LT.AND P3, PT, R32, R6.reuse, P0 ;  /* 0x000000062000720c */ /* 0x080fe20000761270 */
[----:B------:R-:W2:Y:S01]  /*1ca0*/  @P4 LDG.E.U16 R10, desc[UR24][R18.64] ;  /* 0x00000018120a4981 */ /* 0x000ea2000c1e1500 */
[----:B------:R-:W-:Y:S02]  /*1cb0*/  ISETP.LT.AND P2, PT, R30, R6, P0 ;  /* 0x000000061e00720c */ /* 0x000fe40000741270 */
[-C--:B-1----:R-:W-:Y:S02]  /*1cc0*/  LEA R12, P4, R121, R116.reuse, 0x1 ;  /* 0x00000074790c7211 */ /* 0x082fe400078808ff */
[----:B------:R-:W-:Y:S02]  /*1cd0*/  LOP3.LUT R252, R0, 0x1c, RZ, 0xfc, !PT ;  /* 0x0000001c00fc7812 */ /* 0x000fe400078efcff */
[----:B------:R-:W-:Y:S02]  /*1ce0*/  PRMT R24, RZ, 0x7610, R24 ;  /* 0x00007610ff187816 */ /* 0x000fe40000000018 */
[----:B0-----:R-:W-:-:S02]  /*1cf0*/  LEA R14, P5, R120, R116, 0x1 ;  /* 0x00000074780e7211 */ /* 0x001fc400078a08ff */
[----:B------:R-:W-:Y:S02]  /*1d00*/  LEA.HI.X.SX32 R13, R121, R154, 0x1, P4 ;  /* 0x0000009a790d7211 */ /* 0x000fe400020f0eff */
[----:B------:R-:W-:Y:S02]  /*1d10*/  LOP3.LUT R249, R0, 0x24, RZ, 0xfc, !PT ;  /* 0x0000002400f97812 */ /* 0x000fe400078efcff */
[----:B------:R-:W-:Y:S01]  /*1d20*/  ISETP.LT.AND P4, PT, R252, R6, P0 ;  /* 0x00000006fc00720c */ /* 0x000fe20000781270 */
[----:B------:R-:W2:Y:S01]  /*1d30*/  @P3 LDG.E.U16 R24, desc[UR24][R12.64] ;  /* 0x000000180c183981 */ /* 0x000ea2000c1e1500 */
[----:B------:R-:W-:Y:S02]  /*1d40*/  PRMT R23, RZ, 0x7610, R23 ;  /* 0x00007610ff177816 */ /* 0x000fe40000000017 */
[----:B------:R-:W-:Y:S02]  /*1d50*/  LEA.HI.X.SX32 R15, R120, R154, 0x1, P5 ;  /* 0x0000009a780f7211 */ /* 0x000fe400028f0eff */
[----:B------:R-:W-:-:S02]  /*1d60*/  ISETP.LT.AND P3, PT, R249, R6, P0 ;  /* 0x00000006f900720c */ /* 0x000fc40000761270 */
[-C--:B------:R-:W-:Y:S01]  /*1d70*/  LEA R16, P5, R21, R116.reuse, 0x1 ;  /* 0x0000007415107211 */ /* 0x080fe200078a08ff */
[----:B------:R0:W2:Y:S01]  /*1d80*/  @P2 LDG.E.U16 R23, desc[UR24][R14.64] ;  /* 0x000000180e172981 */ /* 0x0000a2000c1e1500 */
[----:B------:R-:W-:Y:S02]  /*1d90*/  PRMT R22, RZ, 0x7610, R22 ;  /* 0x00007610ff167816 */ /* 0x000fe40000000016 */
[----:B------:R-:W-:Y:S02]  /*1da0*/  LEA R30, P2, R31, R116, 0x1 ;  /* 0x000000741f1e7211 */ /* 0x000fe400078408ff */
[-C--:B------:R-:W-:Y:S02]  /*1db0*/  LEA.HI.X.SX32 R17, R21, R154.reuse, 0x1, P5 ;  /* 0x0000009a15117211 */ /* 0x080fe400028f0eff */
[----:B------:R-:W-:Y:S02]  /*1dc0*/  LOP3.LUT R245, R0, 0x2c, RZ, 0xfc, !PT ;  /* 0x0000002c00f57812 */ /* 0x000fe400078efcff */
[----:B------:R-:W-:Y:S01]  /*1dd0*/  PRMT R21, RZ, 0x7610, R21 ;  /* 0x00007610ff157816 */ /* 0x000fe20000000015 */
[----:B------:R1:W2:Y:S01]  /*1de0*/  @P4 LDG.E.U16 R22, desc[UR24][R16.64] ;  /* 0x0000001810164981 */ /* 0x0002a2000c1e1500 */
[----:B------:R-:W-:-:S02]  /*1df0*/  LEA.HI.X.SX32 R31, R31, R154, 0x1, P2 ;  /* 0x0000009a1f1f7211 */ /* 0x000fc400010f0eff */
[----:B------:R-:W-:Y:S02]  /*1e00*/  LOP3.LUT R242, R0, 0x34, RZ, 0xfc, !PT ;  /* 0x0000003400f27812 */ /* 0x000fe400078efcff */
[-C--:B------:R-:W-:Y:S01]  /*1e10*/  ISETP.LT.AND P4, PT, R245, R6.reuse, P0 ;  /* 0x00000006f500720c */ /* 0x080fe20000781270 */
[----:B------:R-:W2:Y:S01]  /*1e20*/  @P3 LDG.E.U16 R21, desc[UR24][R30.64] ;  /* 0x000000181e153981 */ /* 0x000ea2000c1e1500 */
[----:B------:R-:W-:Y:S02]  /*1e30*/  ISETP.LT.AND P2, PT, R242, R6, P0 ;  /* 0x00000006f200720c */ /* 0x000fe40000741270 */
[----:B0-----:R-:W-:Y:S02]  /*1e40*/  LEA R14, P3, R41, R116, 0x1 ;  /* 0x00000074290e7211 */ /* 0x001fe400078608ff */
[----:B------:R-:W-:Y:S02]  /*1e50*/  LOP3.LUT R238, R0, 0x3c, RZ, 0xfc, !PT ;  /* 0x0000003c00ee7812 */ /* 0x000fe400078efcff */
[----:B------:R-:W-:-:S02]  /*1e60*/  PRMT R20, RZ, 0x7610, R20 ;  /* 0x00007610ff147816 */ /* 0x000fc40000000014 */
[----:B------:R-:W-:Y:S02]  /*1e70*/  LEA R32, P5, R49, R116, 0x1 ;  /* 0x0000007431207211 */ /* 0x000fe400078a08ff */
[----:B------:R-:W-:Y:S02]  /*1e80*/  LEA.HI.X.SX32 R15, R41, R154, 0x1, P3 ;  /* 0x0000009a290f7211 */ /* 0x000fe400018f0eff */
[----:B------:R-:W-:Y:S02]  /*1e90*/  LOP3.LUT R235, R0, 0x44, RZ, 0xfc, !PT ;  /* 0x0000004400eb7812 */ /* 0x000fe400078efcff */
[----:B------:R-:W-:Y:S01]  /*1ea0*/  ISETP.LT.AND P3, PT, R238, R6, P0 ;  /* 0x00000006ee00720c */ /* 0x000fe20000761270 */
[----:B------:R-:W2:Y:S01]  /*1eb0*/  @P4 LDG.E.U16 R20, desc[UR24][R14.64] ;  /* 0x000000180e144981 */ /* 0x000ea2000c1e1500 */
[----:B------:R-:W-:Y:S02]  /*1ec0*/  PRMT R19, RZ, 0x7610, R19 ;  /* 0x00007610ff137816 */ /* 0x000fe40000000013 */
[----:B------:R-:W-:-:S02]  /*1ed0*/  LEA.HI.X.SX32 R33, R49, R154, 0x1, P5 ;  /* 0x0000009a31217211 */ /* 0x000fc400028f0eff */
[----:B------:R-:W-:Y:S02]  /*1ee0*/  ISETP.LT.AND P4, PT, R235, R6, P0 ;  /* 0x00000006eb00720c */ /* 0x000fe40000781270 */
[-C--:B------:R-:W-:Y:S01]  /*1ef0*/  LEA R12, P5, R55, R116.reuse, 0x1 ;  /* 0x00000074370c7211 */ /* 0x080fe200078a08ff */
[----:B------:R0:W2:Y:S01]  /*1f00*/  @P2 LDG.E.U16 R19, desc[UR24][R32.64] ;  /* 0x0000001820132981 */ /* 0x0000a2000c1e1500 */
[----:B------:R-:W-:Y:S02]  /*1f10*/  PRMT R18, RZ, 0x7610, R18 ;  /* 0x00007610ff127816 */ /* 0x000fe40000000012 */
[----:B------:R-:W-:Y:S02]  /*1f20*/  LEA R38, P2, R57, R116, 0x1 ;  /* 0x0000007439267211 */ /* 0x000fe400078408ff */
[----:B------:R-:W-:Y:S02]  /*1f30*/  LEA.HI.X.SX32 R13, R55, R154, 0x1, P5 ;  /* 0x0000009a370d7211 */ /* 0x000fe400028f0eff */
[----:B------:R-:W-:-:S02]  /*1f40*/  LOP3.LUT R221, R0, 0x4c, RZ, 0xfc, !PT ;  /* 0x0000004c00dd7812 */ /* 0x000fc400078efcff */
[----:B-1----:R-:W-:Y:S01]  /*1f50*/  PRMT R17, RZ, 0x7610, R17 ;  /* 0x00007610ff117816 */ /* 0x002fe20000000011 */
[----:B------:R-:W2:Y:S01]  /*1f60*/  @P3 LDG.E.U16 R18, desc[UR24][R12.64] ;  /* 0x000000180c123981 */ /* 0x000ea2000c1e1500 */
[----:B------:R-:W-:Y:S02]  /*1f70*/  LEA.HI.X.SX32 R39, R57, R154, 0x1, P2 ;  /* 0x0000009a39277211 */ /* 0x000fe400010f0eff */
[----:B------:R-:W-:Y:S02]  /*1f80*/  LOP3.LUT R215, R0, 0x54, RZ, 0xfc, !PT ;  /* 0x0000005400d77812 */ /* 0x000fe400078efcff */
[-C--:B------:R-:W-:Y:S01]  /*1f90*/  ISETP.LT.AND P3, PT, R221, R6.reuse, P0 ;  /* 0x00000006dd00720c */ /* 0x080fe20000761270 */
[----:B------:R1:W2:Y:S01]  /*1fa0*/  @P4 LDG.E.U16 R17, desc[UR24][R38.64] ;  /* 0x0000001826114981 */ /* 0x0002a2000c1e1500 */
[----:B------:R-:W-:Y:S02]  /*1fb0*/  ISETP.LT.AND P2, PT, R215, R6, P0 ;  /* 0x00000006d700720c */ /* 0x000fe40000741270 */
[----:B0-----:R-:W-:-:S02]  /*1fc0*/  LEA R32, P4, R59, R116, 0x1 ;  /* 0x000000743b207211 */ /* 0x001fc400078808ff */
[----:B------:R-:W-:Y:S02]  /*1fd0*/  PRMT R16, RZ, 0x7610, R16 ;  /* 0x00007610ff107816 */ /* 0x000fe40000000010 */
[----:B------:R-:W-:Y:S02]  /*1fe0*/  LEA R30, P5, R63, R116, 0x1 ;  /* 0x000000743f1e7211 */ /* 0x000fe400078a08ff */
[----:B------:R-:W-:Y:S02]  /*1ff0*/  LEA.HI.X.SX32 R33, R59, R154, 0x1, P4 ;  /* 0x0000009a3b217211 */ /* 0x000fe400020f0eff */
[C---:B------:R-:W-:Y:S02]  /*2000*/  LOP3.LUT R207, R0.reuse, 0x64, RZ, 0xfc, !PT ;  /* 0x0000006400cf7812 */ /* 0x040fe400078efcff */
[----:B------:R-:W-:Y:S01]  /*2010*/  LOP3.LUT R210, R0, 0x5c, RZ, 0xfc, !PT ;  /* 0x0000005c00d27812 */ /* 0x000fe200078efcff */
[----:B------:R-:W2:Y:S01]  /*2020*/  @P3 LDG.E.U16 R16, desc[UR24][R32.64] ;  /* 0x0000001820103981 */ /* 0x000ea2000c1e1500 */
[----:B------:R-:W-:-:S02]  /*2030*/  PRMT R15, RZ, 0x7610, R15 ;  /* 0x00007610ff0f7816 */ /* 0x000fc4000000000f */
[----:B------:R-:W-:Y:S02]  /*2040*/  LEA.HI.X.SX32 R31, R63, R154, 0x1, P5 ;  /* 0x0000009a3f1f7211 */ /* 0x000fe400028f0eff */
[-C--:B------:R-:W-:Y:S02]  /*2050*/  ISETP.LT.AND P3, PT, R207, R6.reuse, P0 ;  /* 0x00000006cf00720c */ /* 0x080fe40000761270 */
[----:B------:R-:W-:Y:S01]  /*2060*/  ISETP.LT.AND P4, PT, R210, R6, P0 ;  /* 0x00000006d200720c */ /* 0x000fe20000781270 */
[----:B------:R0:W2:Y:S01]  /*2070*/  @P2 LDG.E.U16 R15, desc[UR24][R30.64] ;  /* 0x000000181e0f2981 */ /* 0x0000a2000c1e1500 */
[-C--:B------:R-:W-:Y:S02]  /*2080*/  LEA R40, P2, R69, R116.reuse, 0x1 ;  /* 0x0000007445287211 */ /* 0x080fe400078408ff */
[----:B-1----:R-:W-:Y:S02]  /*2090*/  LEA R38, P5, R65, R116, 0x1 ;  /* 0x0000007441267211 */ /* 0x002fe400078a08ff */
[----:B------:R-:W-:-:S02]  /*20a0*/  PRMT R13, RZ, 0x7610, R13 ;  /* 0x00007610ff0d7816 */ /* 0x000fc4000000000d */
[C---:B------:R-:W-:Y:S02]  /*20b0*/  LOP3.LUT R206, R0.reuse, 0x6c, RZ, 0xfc, !PT ;  /* 0x0000006c00ce7812 */ /* 0x040fe400078efcff */
[----:B------:R-:W-:Y:S02]  /*20c0*/  PRMT R14, RZ, 0x7610, R14 ;  /* 0x00007610ff0e7816 */ /* 0x000fe4000000000e */
[-C--:B------:R-:W-:Y:S02]  /*20d0*/  LEA.HI.X.SX32 R41, R69, R154.reuse, 0x1, P2 ;  /* 0x0000009a45297211 */ /* 0x080fe400010f0eff */
[----:B------:R-:W-:Y:S02]  /*20e0*/  LEA.HI.X.SX32 R39, R65, R154, 0x1, P5 ;  /* 0x0000009a41277211 */ /* 0x000fe400028f0eff */
[----:B------:R-:W-:Y:S01]  /*20f0*/  LOP3.LUT R199, R0, 0x74, RZ, 0xfc, !PT ;  /* 0x0000007400c77812 */ /* 0x000fe200078efcff */
[----:B------:R-:W2:Y:S01]  /*2100*/  @P3 LDG.E.U16 R13, desc[UR24][R40.64] ;  /* 0x00000018280d3981 */ /* 0x000ea2000c1e1500 */
[----:B------:R-:W-:-:S02]  /*2110*/  ISETP.LT.AND P2, PT, R206, R6, P0 ;  /* 0x00000006ce00720c */ /* 0x000fc40000741270 */
[----:B0-----:R-:W-:Y:S01]  /*2120*/  LEA R30, P3, R71, R116, 0x1 ;  /* 0x00000074471e7211 */ /* 0x001fe200078608ff */
[----:B------:R0:W2:Y:S01]  /*2130*/  @P4 LDG.E.U16 R14, desc[UR24][R38.64] ;  /* 0x00000018260e4981 */ /* 0x0000a2000c1e1500 */
[----:B------:R-:W-:Y:S02]  /*2140*/  ISETP.LT.AND P4, PT, R199, R6, P0 ;  /* 0x00000006c700720c */ /* 0x000fe40000781270 */
[----:B------:R-:W-:Y:S02]  /*2150*/  PRMT R12, RZ, 0x7610, R12 ;  /* 0x00007610ff0c7816 */ /* 0x000fe4000000000c */
[----:B------:R-:W-:Y:S02]  /*2160*/  LEA.HI.X.SX32 R31, R71, R154, 0x1, P3 ;  /* 0x0000009a471f7211 */ /* 0x000fe400018f0eff */
[----:B------:R-:W-:Y:S02]  /*2170*/  LEA R32, P5, R73, R116, 0x1 ;  /* 0x0000007449207211 */ /* 0x000fe400078a08ff */
[----:B------:R-:W-:Y:S01]  /*2180*/  ISETP.GT.U32.AND P3, PT, R2, R45, PT ;  /* 0x0000002d0200720c */ /* 0x000fe20003f64070 */
[----:B------:R1:W2:Y:S01]  /*2190*/  @P2 LDG.E.U16 R12, desc[UR24][R30.64] ;  /* 0x000000181e0c2981 */ /* 0x0002a2000c1e1500 */
[----:B------:R-:W-:-:S02]  /*21a0*/  LOP3.LUT R44, R66, 0x3, R26, 0xfe, !PT ;  /* 0x00000003422c7812 */ /* 0x000fc400078efe1a */
[----:B------:R-:W-:Y:S02]  /*21b0*/  PRMT R11, RZ, 0x7610, R11 ;  /* 0x00007610ff0b7816 */ /* 0x000fe4000000000b */
[----:B------:R-:W-:Y:S02]  /*21c0*/  LEA.HI.X.SX32 R33, R73, R154, 0x1, P5 ;  /* 0x0000009a49217211 */ /* 0x000fe400028f0eff */
[----:B------:R-:W-:Y:S02]  /*21d0*/  LOP3.LUT R218, R0, 0x7c, RZ, 0xfc, !PT ;  /* 0x0000007c00da7812 */ /* 0x000fe400078efcff */
[----:B------:R-:W-:Y:S01]  /*21e0*/  ISETP.GT.U32.AND P2, PT, R2, R43, PT ;  /* 0x0000002b0200720c */ /* 0x000fe20003f44070 */
[----:B------:R3:W2:Y:S01]  /*21f0*/  @P4 LDG.E.U16 R11, desc[UR24][R32.64] ;  /* 0x00000018200b4981 */ /* 0x0006a2000c1e1500 */
[----:B0-----:R-:W-:Y:S01]  /*2200*/  IABS R39, R44 ;  /* 0x0000002c00277213 */ /* 0x001fe20000000000 */
[----:B------:R-:W-:Y:S01]  /*2210*/  IMAD R75, R4, 0x2, R75 ;  /* 0x00000002044b7824 */ /* 0x000fe200078e024b */
[----:B------:R-:W-:Y:S01]  /*2220*/  ISETP.LT.AND P4, PT, R218, R6, P0 ;  /* 0x00000006da00720c */ /* 0x000fe20000781270 */
[----:B------:R-:W-:-:S02]  /*2230*/  @!P3 IMAD.IADD R45, R45, 0x1, -R2 ;  /* 0x000000012d2db824 */ /* 0x000fc400078e0a02 */
[----:B------:R-:W-:Y:S01]  /*2240*/  IMAD.HI.U32 R7, R8, R39, RZ ;  /* 0x0000002708077227 */ /* 0x000fe200078e00ff */
[----:B-1----:R-:W-:Y:S02]  /*2250*/  LEA R30, P3, R75, R116, 0x1 ;  /* 0x000000744b1e7211 */ /* 0x002fe400078608ff */
[----:B------:R-:W-:Y:S01]  /*2260*/  LOP3.LUT R38, R66, 0x4, R26, 0xfe, !PT ;  /* 0x0000000442267812 */ /* 0x000fe200078efe1a */
[--C-:B------:R-:W-:Y:S01]  /*2270*/  IMAD.MOV R36, RZ, RZ, -R7.reuse ;  /* 0x000000ffff247224 */ /* 0x100fe200078e0a07 */
[----:B------:R-:W-:Y:S01]  /*2280*/  PRMT R7, RZ, 0x7610, R7 ;  /* 0x00007610ff077816 */ /* 0x000fe20000000007 */
[----:B------:R-:W-:Y:S01]  /*2290*/  @!P2 IMAD.IADD R43, R43, 0x1, -R2 ;  /* 0x000000012b2ba824 */ /* 0x000fe200078e0a02 */
[----:B------:R-:W-:Y:S02]  /*22a0*/  LEA.HI.X.SX32 R31, R75, R154, 0x1, P3 ;  /* 0x0000009a4b1f7211 */ /* 0x000fe400018f0eff */
[----:B---3--:R-:W-:Y:S02]  /*22b0*/  IABS R33, R38 ;  /* 0x0000002600217213 */ /* 0x008fe40000000000 */
[C---:B------:R-:W-:Y:S01]  /*22c0*/  ISETP.GT.U32.AND P6, PT, R2.reuse, R35, PT ;  /* 0x000000230200720c */ /* 0x040fe20003fc4070 */
[----:B------:R0:W3:Y:S01]  /*22d0*/  @P4 LDG.E.U16 R7, desc[UR24][R30.64] ;  /* 0x000000181e074981 */ /* 0x0000e2000c1e1500 */
[----:B------:R-:W-:Y:S01]  /*22e0*/  ISETP.GT.U32.AND P4, PT, R2, R43, PT ;  /* 0x0000002b0200720c */ /* 0x000fe20003f84070 */
[----:B------:R-:W-:Y:S01]  /*22f0*/  IMAD.HI.U32 R32, R8, R33, RZ ;  /* 0x0000002108207227 */ /* 0x000fe200078e00ff */
[----:B------:R-:W-:-:S03]  /*2300*/  ISETP.GE.AND P3, PT, R28, RZ, PT ;  /* 0x000000ff1c00720c */ /* 0x000fc60003f66270 */
[----:B------:R-:W-:Y:S02]  /*2310*/  IMAD.MOV R32, RZ, RZ, -R32 ;  /* 0x000000ffff207224 */ /* 0x000fe400078e0a20 */
[C---:B------:R-:W-:Y:S02]  /*2320*/  IMAD R28, R2.reuse, R36, R39 ;  /* 0x00000024021c7224 */ /* 0x040fe400078e0227 */
[C---:B------:R-:W-:Y:S02]  /*2330*/  IMAD R33, R2.reuse, R32, R33 ;  /* 0x0000002002217224 */ /* 0x040fe400078e0221 */
[--C-:B------:R-:W-:Y:S01]  /*2340*/  @!P6 IMAD.IADD R35, R35, 0x1, -R2.reuse ;  /* 0x000000012323e824 */ /* 0x100fe200078e0a02 */
[C---:B------:R-:W-:Y:S01]  /*2350*/  ISETP.GT.U32.AND P6, PT, R2.reuse, R28, PT ;  /* 0x0000001c0200720c */ /* 0x040fe20003fc4070 */
[----:B------:R-:W-:Y:S01]  /*2360*/  @!P4 IMAD.IADD R43, R43, 0x1, -R2 ;  /* 0x000000012b2bc824 */ /* 0x000fe200078e0a02 */
[C---:B------:R-:W-:Y:S02]  /*2370*/  ISETP.GT.U32.AND P5, PT, R2.reuse, R45, PT ;  /* 0x0000002d0200720c */ /* 0x040fe40003fa4070 */
[----:B------:R-:W-:-:S02]  /*2380*/  ISETP.GT.U32.AND P4, PT, R2, R33, PT ;  /* 0x000000210200720c */ /* 0x000fc40003f84070 */
[----:B------:R-:W-:Y:S02]  /*2390*/  ISETP.GE.AND P2, PT, R42, RZ, PT ;  /* 0x000000ff2a00720c */ /* 0x000fe40003f46270 */
[----:B------:R-:W-:-:S04]  /*23a0*/  LOP3.LUT R36, R66, 0x5, R26, 0xfe, !PT ;  /* 0x0000000542247812 */ /* 0x000fc800078efe1a */
[----:B0-----:R-:W-:Y:S01]  /*23b0*/  IABS R31, R36 ;  /* 0x00000024001f7213 */ /* 0x001fe20000000000 */
[--C-:B------:R-:W-:Y:S02]  /*23c0*/  @!P6 IMAD.IADD R28, R28, 0x1, -R2.reuse ;  /* 0x000000011c1ce824 */ /* 0x100fe400078e0a02 */
[--C-:B------:R-:W-:Y:S01]  /*23d0*/  @!P5 IMAD.IADD R45, R45, 0x1, -R2.reuse ;  /* 0x000000012d2dd824 */ /* 0x100fe200078e0a02 */
[C---:B------:R-:W-:Y:S01]  /*23e0*/  ISETP.GT.U32.AND P5, PT, R2.reuse, R35, PT ;  /* 0x000000230200720c */ /* 0x040fe20003fa4070 */
[----:B------:R-:W-:Y:S01]  /*23f0*/  @!P4 IMAD.IADD R33, R33, 0x1, -R2 ;  /* 0x000000012121c824 */ /* 0x000fe200078e0a02 */
[----:B------:R-:W-:Y:S01]  /*2400*/  ISETP.GT.U32.AND P6, PT, R2, R28, PT ;  /* 0x0000001c0200720c */ /* 0x000fe20003fc4070 */
[----:B------:R-:W-:Y:S01]  /*2410*/  IMAD.HI.U32 R30, R8, R31, RZ ;  /* 0x0000001f081e7227 */ /* 0x000fe200078e00ff */
[C-C-:B------:R-:W-:Y:S02]  /*2420*/  LOP3.LUT R40, R66.reuse, 0x6, R26.reuse, 0xfe, !PT ;  /* 0x0000000642287812 */ /* 0x140fe400078efe1a */
[----:B------:R-:W-:Y:S01]  /*2430*/  LOP3.LUT R42, R66, 0x7, R26, 0xfe, !PT ;  /* 0x00000007422a7812 */ /* 0x000fe200078efe1a */
[----:B------:R-:W-:Y:S01]  /*2440*/  @!P2 IMAD.MOV R43, RZ, RZ, -R43 ;  /* 0x000000ffff2ba224 */ /* 0x000fe200078e0a2b */
[----:B------:R-:W-:Y:S01]  /*2450*/  ISETP.GT.U32.AND P2, PT, R2, R33, PT ;  /* 0x000000210200720c */ /* 0x000fe20003f44070 */
[----:B------:R-:W-:Y:S01]  /*2460*/  IMAD.MOV R30, RZ, RZ, -R30 ;  /* 0x000000ffff1e7224 */ /* 0x000fe200078e0a1e */
[----:B------:R-:W-:-:S02]  /*2470*/  IABS R39, R40 ;  /* 0x0000002800277213 */ /* 0x000fc40000000000 */
[----:B------:R-:W-:Y:S01]  /*2480*/  IABS R41, R42 ;  /* 0x0000002a00297213 */ /* 0x000fe20000000000 */
[----:B------:R-:W-:Y:S01]  /*2490*/  IMAD R31, R2, R30, R31 ;  /* 0x0000001e021f7224 */ /* 0x000fe200078e021f */
[----:B------:R-:W-:Y:S01]  /*24a0*/  ISETP.GE.AND P4, PT, R38, RZ, PT ;  /* 0x000000ff2600720c */ /* 0x000fe20003f86270 */
[----:B------:R-:W-:Y:S01]  /*24b0*/  @!P3 IMAD.MOV R45, RZ, RZ, -R45 ;  /* 0x000000ffff2db224 */ /* 0x000fe200078e0a2d */
[----:B------:R-:W-:Y:S01]  /*24c0*/  ISETP.GE.AND P3, PT, R34, RZ, PT ;  /* 0x000000ff2200720c */ /* 0x000fe20003f66270 */
[----:B------:R-:W-:-:S04]  /*24d0*/  IMAD.HI.U32 R30, R8, R39, RZ ;  /* 0x00000027081e7227 */ /* 0x000fc800078e00ff */
[----:B------:R-:W-:Y:S01]  /*24e0*/  @!P5 IMAD.IADD R35, R35, 0x1, -R2 ;  /* 0x000000012323d824 */ /* 0x000fe200078e0a02 */
[----:B------:R-:W-:Y:S01]  /*24f0*/  ISETP.GE.AND P5, PT, R44, RZ, PT ;  /* 0x000000ff2c00720c */ /* 0x000fe20003fa6270 */
[----:B------:R-:W-:-:S04]  /*2500*/  IMAD.HI.U32 R34, R8, R41, RZ ;  /* 0x0000002908227227 */ /* 0x000fc800078e00ff */
[----:B------:R-:W-:Y:S01]  /*2510*/  @!P6 IMAD.IADD R28, R28, 0x1, -R2 ;  /* 0x000000011c1ce824 */ /* 0x000fe200078e0a02 */
[C---:B------:R-:W-:Y:S01]  /*2520*/  ISETP.GT.U32.AND P6, PT, R2.reuse, R31, PT ;  /* 0x0000001f0200720c */ /* 0x040fe20003fc4070 */
[----:B------:R-:W-:Y:S02]  /*2530*/  IMAD.MOV R30, RZ, RZ, -R30 ;  /* 0x000000ffff1e7224 */ /* 0x000fe400078e0a1e */
[----:B------:R-:W-:Y:S02]  /*2540*/  IMAD.MOV R34, RZ, RZ, -R34 ;  /* 0x000000ffff227224 */ /* 0x000fe400078e0a22 */
[----:B------:R-:W-:Y:S02]  /*2550*/  @!P2 IMAD.IADD R33, R33, 0x1, -R2 ;  /* 0x000000012121a824 */ /* 0x000fe400078e0a02 */
[C---:B------:R-:W-:Y:S02]  /*2560*/  IMAD R32, R2.reuse, R30, R39 ;  /* 0x0000001e02207224 */ /* 0x040fe400078e0227 */
[----:B------:R-:W-:-:S02]  /*2570*/  IMAD R39, R2, R34, R41 ;  /* 0x0000002202277224 */ /* 0x000fc400078e0229 */
[----:B------:R-:W-:Y:S01]  /*2580*/  IMAD.MOV.U32 R30, RZ, RZ, R33 ;  /* 0x000000ffff1e7224 */ /* 0x000fe200078e0021 */
[C---:B------:R-:W-:Y:S01]  /*2590*/  ISETP.GT.U32.AND P2, PT, R2.reuse, R32, PT ;  /* 0x000000200200720c */ /* 0x040fe20003f44070 */
[----:B------:R-:W-:Y:S02]  /*25a0*/  @!P5 IMAD.MOV R28, RZ, RZ, -R28 ;  /* 0x000000ffff1cd224 */ /* 0x000fe400078e0a1c */
[----:B------:R-:W-:Y:S01]  /*25b0*/  @!P4 IMAD.MOV R30, RZ, RZ, -R30 ;  /* 0x000000ffff1ec224 */ /* 0x000fe200078e0a1e */
[----:B------:R-:W-:Y:S01]  /*25c0*/  ISETP.GT.U32.AND P4, PT, R2, R39, PT ;  /* 0x000000270200720c */ /* 0x000fe20003f84070 */
[----:B------:R-:W-:Y:S01]  /*25d0*/  @!P6 IMAD.IADD R31, R31, 0x1, -R2 ;  /* 0x000000011f1fe824 */ /* 0x000fe200078e0a02 */
[----:B------:R-:W-:Y:S02]  /*25e0*/  ISETP.GE.AND P5, PT, R40, RZ, PT ;  /* 0x000000ff2800720c */ /* 0x000fe40003fa6270 */
[----:B------:R-:W-:Y:S02]  /*25f0*/  LOP3.LUT R40, R66, 0x8, R26, 0xfe, !PT ;  /* 0x0000000842287812 */ /* 0x000fe400078efe1a */
[----:B------:R-:W-:-:S02]  /*2600*/  ISETP.GT.U32.AND P6, PT, R2, R31, PT ;  /* 0x0000001f0200720c */ /* 0x000fc40003fc4070 */
[----:B------:R-:W-:Y:S01]  /*2610*/  IABS R41, R40 ;  /* 0x0000002800297213 */ /* 0x000fe20000000000 */
[----:B------:R-:W-:Y:S01]  /*2620*/  @!P3 IMAD.MOV R35, RZ, RZ, -R35 ;  /* 0x000000ffff23b224 */ /* 0x000fe200078e0a23 */
[--C-:B------:R-:W-:Y:S02]  /*2630*/  LOP3.LUT R44, R66, 0x9, R26.reuse, 0xfe, !PT ;  /* 0x00000009422c7812 */ /* 0x100fe400078efe1a */
[----:B------:R-:W-:Y:S01]  /*2640*/  ISETP.GE.AND P3, PT, R36, RZ, PT ;  /* 0x000000ff2400720c */ /* 0x000fe20003f66270 */
[----:B------:R-:W-:Y:S01]  /*2650*/  IMAD.HI.U32 R33, R8, R41, RZ ;  /* 0x0000002908217227 */ /* 0x000fe200078e00ff */
[C-C-:B------:R-:W-:Y:S02]  /*2660*/  LOP3.LUT R48, R66.reuse, 0xb, R26.reuse, 0xfe, !PT ;  /* 0x0000000b42307812 */ /* 0x140fe400078efe1a */
[----:B------:R-:W-:Y:S01]  /*2670*/  LOP3.LUT R46, R66, 0xa, R26, 0xfe, !PT ;  /* 0x0000000a422e7812 */ /* 0x000fe200078efe1a */
[--C-:B------:R-:W-:Y:S01]  /*2680*/  @!P2 IMAD.IADD R32, R32, 0x1, -R2.reuse ;  /* 0x000000012020a824 */ /* 0x100fe200078e0a02 */
[----:B------:R-:W-:Y:S01]  /*2690*/  IABS R47, R44 ;  /* 0x0000002c002f7213 */ /* 0x000fe20000000000 */
[----:B------:R-:W-:Y:S01]  /*26a0*/  @!P4 IMAD.IADD R39, R39, 0x1, -R2 ;  /* 0x000000012727c824 */ /* 0x000fe200078e0a02 */
[----:B------:R-:W-:Y:S01]  /*26b0*/  IABS R36, R48 ;  /* 0x0000003000247213 */ /* 0x000fe20000000000 */
[----:B------:R-:W-:Y:S01]  /*26c0*/  IMAD.MOV R34, RZ, RZ, -R33 ;  /* 0x000000ffff227224 */ /* 0x000fe200078e0a21 */
[----:B------:R-:W-:Y:S01]  /*26d0*/  IABS R49, R46 ;  /* 0x0000002e00317213 */ /* 0x000fe20000000000 */
[----:B------:R-:W-:Y:S01]  /*26e0*/  IMAD.HI.U32 R33, R8, R47, RZ ;  /* 0x0000002f08217227 */ /* 0x000fe200078e00ff */
[----:B------:R-:W-:-:S02]  /*26f0*/  ISETP.GT.U32.AND P2, PT, R2, R32, PT ;  /* 0x000000200200720c */ /* 0x000fc40003f44070 */
[C---:B------:R-:W-:Y:S01]  /*2700*/  ISETP.GT.U32.AND P4, PT, R2.reuse, R39, PT ;  /* 0x000000270200720c */ /* 0x040fe20003f84070 */
[----:B------:R-:W-:Y:S02]  /*2710*/  @!P6 IMAD.IADD R31, R31, 0x1, -R2 ;  /* 0x000000011f1fe824 */ /* 0x000fe400078e0a02 */
[----:B------:R-:W-:Y:S02]  /*2720*/  IMAD R34, R2, R34, R41 ;  /* 0x0000002202227224 */ /* 0x000fe400078e0229 */
[----:B------:R-:W-:Y:S02]  /*2730*/  IMAD.MOV.U32 R41, RZ, RZ, R36 ;  /* 0x000000ffff297224 */ /* 0x000fe400078e0024 */
[----:B------:R-:W-:Y:S01]  /*2740*/  IMAD.HI.U32 R36, R8, R49, RZ ;  /* 0x0000003108247227 */ /* 0x000fe200078e00ff */
[----:B------:R-:W-:-:S03]  /*2750*/  ISETP.GE.AND P6, PT, R42, RZ, PT ;  /* 0x000000ff2a00720c */ /* 0x000fc60003fc6270 */
[----:B------:R-:W-:Y:S02]  /*2760*/  IMAD.MOV R38, RZ, RZ, -R33 ;  /* 0x000000ffff267224 */ /* 0x000fe400078e0a21 */
[----:B------:R-:W-:Y:S01]  /*2770*/  @!P3 IMAD.MOV R31, RZ, RZ, -R31 ;  /* 0x000000ffff1fb224 */ /* 0x000fe200078e0a1f */
[----:B------:R-:W-:Y:S01]  /*2780*/  ISETP.GE.AND P3, PT, R40, RZ, PT ;  /* 0x000000ff2800720c */ /* 0x000fe20003f66270 */
[----:B------:R-:W-:-:S04]  /*2790*/  IMAD.HI.U32 R33, R8, R41, RZ ;  /* 0x0000002908217227 */ /* 0x000fc800078e00ff */
[----:B------:R-:W-:Y:S02]  /*27a0*/  IMAD.MOV R40, RZ, RZ, -R36 ;  /* 0x000000ffff287224 */ /* 0x000fe400078e0a24 */
[----:B------:R-:W-:Y:S02]  /*27b0*/  IMAD R36, R2, R38, R47 ;  /* 0x0000002602247224 */ /* 0x000fe400078e022f */
[----:B------:R-:W-:Y:S02]  /*27c0*/  IMAD.MOV R33, RZ, RZ, -R33 ;  /* 0x000000ffff217224 */ /* 0x000fe400078e0a21 */
[--C-:B------:R-:W-:Y:S02]  /*27d0*/  @!P2 IMAD.IADD R32, R32, 0x1, -R2.reuse ;  /* 0x000000012020a824 */ /* 0x100fe400078e0a02 */
[C---:B------:R-:W-:Y:S02]  /*27e0*/  IMAD R38, R2.reuse, R40, R49 ;  /* 0x0000002802267224 */ /* 0x040fe400078e0231 */
[----:B------:R-:W-:Y:S01]  /*27f0*/  @!P4 IMAD.IADD R39, R39, 0x1, -R2 ;  /* 0x000000012727c824 */ /* 0x000fe200078e0a02 */
[C---:B------:R-:W-:Y:S01]  /*2800*/  ISETP.GT.U32.AND P4, PT, R2.reuse, R36, PT ;  /* 0x000000240200720c */ /* 0x040fe20003f84070 */
[C---:B------:R-:W-:Y:S01]  /*2810*/  IMAD R41, R2.reuse, R33, R41 ;  /* 0x0000002102297224 */ /* 0x040fe200078e0229 */
[----:B------:R-:W-:Y:S01]  /*2820*/  ISETP.GT.U32.AND P2, PT, R2, R34, PT ;  /* 0x000000220200720c */ /* 0x000fe20003f44070 */
[----:B------:R-:W-:-:S02]  /*2830*/  IMAD.MOV.U32 R33, RZ, RZ, R39 ;  /* 0x000000ffff217224 */ /* 0x000fc400078e0027 */
[----:B------:R-:W-:Y:S01]  /*2840*/  @!P5 IMAD.MOV R32, RZ, RZ, -R32 ;  /* 0x000000ffff20d224 */ /* 0x000fe200078e0a20 */
[C---:B------:R-:W-:Y:S01]  /*2850*/  ISETP.GT.U32.AND P5, PT, R2.reuse, R38, PT ;  /* 0x000000260200720c */ /* 0x040fe20003fa4070 */
[----:B------:R-:W-:Y:S01]  /*2860*/  @!P6 IMAD.MOV R33, RZ, RZ, -R33 ;  /* 0x000000ffff21e224 */ /* 0x000fe200078e0a21 */
[----:B------:R-:W-:Y:S02]  /*2870*/  ISETP.GT.U32.AND P6, PT, R2, R41, PT ;  /* 0x000000290200720c */ /* 0x000fe40003fc4070 */
[C-C-:B------:R-:W-:Y:S02]  /*2880*/  LOP3.LUT R50, R66.reuse, 0xc, R26.reuse, 0xfe, !PT ;  /* 0x0000000c42327812 */ /* 0x140fe400078efe1a */
[----:B------:R-:W-:Y:S01]  /*2890*/  LOP3.LUT R52, R66, 0xd, R26, 0xfe, !PT ;  /* 0x0000000d42347812 */ /* 0x000fe200078efe1a */
[--C-:B------:R-:W-:Y:S01]  /*28a0*/  @!P4 IMAD.IADD R36, R36, 0x1, -R2.reuse ;  /* 0x000000012424c824 */ /* 0x100fe200078e0a02 */
[----:B------:R-:W-:Y:S01]  /*28b0*/  IABS R47, R50 ;  /* 0x00000032002f7213 */ /* 0x000fe20000000000 */
[----:B------:R-:W-:Y:S01]  /*28c0*/  @!P2 IMAD.IADD R34, R34, 0x1, -R2 ;  /* 0x000000012222a824 */ /* 0x000fe200078e0a02 */
[----:B------:R-:W-:-:S03]  /*28d0*/  IABS R49, R52 ;  /* 0x0000003400317213 */ /* 0x000fc60000000000 */
[----:B------:R-:W-:Y:S01]  /*28e0*/  @!P5 IMAD.IADD R38, R38, 0x1, -R2 ;  /* 0x000000012626d824 */ /* 0x000fe200078e0a02 */
[----:B------:R-:W-:Y:S01]  /*28f0*/  ISETP.GT.U32.AND P5, PT, R2, R36, PT ;  /* 0x000000240200720c */ /* 0x000fe20003fa4070 */
[----:B------:R-:W-:Y:S01]  /*2900*/  IMAD.HI.U32 R40, R8, R47, RZ ;  /* 0x0000002f08287227 */ /* 0x000fe200078e00ff */
[----:B------:R-:W-:-:S03]  /*2910*/  ISETP.GT.U32.AND P2, PT, R2, R34, PT ;  /* 0x000000220200720c */ /* 0x000fc60003f44070 */
[----:B------:R-:W-:Y:S01]  /*2920*/  @!P6 IMAD.IADD R41, R41, 0x1, -R2 ;  /* 0x000000012929e824 */ /* 0x000fe200078e0a02 */
[----:B------:R-:W-:Y:S01]  /*2930*/  ISETP.GT.U32.AND P6, PT, R2, R38, PT ;  /* 0x000000260200720c */ /* 0x000fe20003fc4070 */
[----:B------:R-:W-:-:S04]  /*2940*/  IMAD.HI.U32 R42, R8, R49, RZ ;  /* 0x00000031082a7227 */ /* 0x000fc800078e00ff */
[----:B------:R-:W-:Y:S01]  /*2950*/  IMAD.MOV R40, RZ, RZ, -R40 ;  /* 0x000000ffff287224 */ /* 0x000fe200078e0a28 */
[----:B------:R-:W-:Y:S01]  /*2960*/  ISETP.GE.AND P4, PT, R46, RZ, PT ;  /* 0x000000ff2e00720c */ /* 0x000fe20003f86270 */
[----:B------:R-:W-:Y:S01]  /*2970*/  IMAD.MOV R42, RZ, RZ, -R42 ;  /* 0x000000ffff2a7224 */ /* 0x000fe200078e0a2a */
[--C-:B------:R-:W-:Y:S01]  /*2980*/  LOP3.LUT R46, R66, 0xe, R26.reuse, 0xfe, !PT ;  /* 0x0000000e422e7812 */ /* 0x100fe200078efe1a */
[----:B------:R-:W-:Y:S01]  /*2990*/  IMAD R40, R2, R40, R47 ;  /* 0x0000002802287224 */ /* 0x000fe200078e022f */
[----:B------:R-:W-:Y:S01]  /*29a0*/  LOP3.LUT R54, R66, 0xf, R26, 0xfe, !PT ;  /* 0x0000000f42367812 */ /* 0x000fe200078efe1a */
[----:B------:R-:W-:Y:S01]  /*29b0*/  IMAD R47, R2, R42, R49 ;  /* 0x0000002a022f7224 */ /* 0x000fe200078e0231 */
[----:B------:R-:W-:Y:S01]  /*29c0*/  IABS R49, R46 ;  /* 0x0000002e00317213 */ /* 0x000fe20000000000 */
[--C-:B------:R-:W-:Y:S01]  /*29d0*/  @!P5 IMAD.IADD R36, R36, 0x1, -R2.reuse ;  /* 0x000000012424d824 */ /* 0x100fe200078e0a02 */
[----:B------:R-:W-:Y:S01]  /*29e0*/  ISETP.GT.U32.AND P5, PT, R2, R40, PT ;  /* 0x000000280200720c */ /* 0x000fe20003fa4070 */
[--C-:B------:R-:W-:Y:S01]  /*29f0*/  @!P2 IMAD.IADD R34, R34, 0x1, -R2.reuse ;  /* 0x000000012222a824 */ /* 0x100fe200078e0a02 */
[----:B------:R-:W-:Y:S01]  /*2a00*/  IABS R51, R54 ;  /* 0x0000003600337213 */ /* 0x000fe20000000000 */
[----:B------:R-:W-:Y:S01]  /*2a10*/  @!P6 IMAD.IADD R38, R38, 0x1, -R2 ;  /* 0x000000012626e824 */ /* 0x000fe200078e0a02 */
[----:B------:R-:W-:Y:S01]  /*2a20*/  ISETP.GT.U32.AND P6, PT, R2, R47, PT ;  /* 0x0000002f0200720c */ /* 0x000fe20003fc4070 */
[----:B------:R-:W-:Y:S01]  /*2a30*/  IMAD.HI.U32 R39, R8, R49, RZ ;  /* 0x0000003108277227 */ /* 0x000fe200078e00ff */
[----:B------:R-:W-:-:S03]  /*2a40*/  LOP3.LUT R56, R66, 0x10, R26, 0xfe, !PT ;  /* 0x0000001042387812 */ /* 0x000fc600078efe1a */
[----:B------:R-:W-:Y:S01]  /*2a50*/  @!P3 IMAD.MOV R34, RZ, RZ, -R34 ;  /* 0x000000ffff22b224 */ /* 0x000fe200078e0a22 */
[----:B------:R-:W-:Y:S01]  /*2a60*/  ISETP.GT.U32.AND P3, PT, R2, R41, PT ;  /* 0x000000290200720c */ /* 0x000fe20003f64070 */
[----:B------:R-:W-:Y:S01]  /*2a70*/  IMAD.HI.U32 R42, R8, R51, RZ ;  /* 0x00000033082a7227 */ /* 0x000fe200078e00ff */
[----:B------:R-:W-:-:S03]  /*2a80*/  ISETP.GE.AND P2, PT, R44, RZ, PT ;  /* 0x000000ff2c00720c */ /* 0x000fc60003f46270 */
[----:B------:R-:W-:Y:S02]  /*2a90*/  IMAD.MOV R39, RZ, RZ, -R39 ;  /* 0x000000ffff277224 */ /* 0x000fe400078e0a27 */
[----:B------:R-:W-:Y:S01]  /*2aa0*/  IMAD.MOV R44, RZ, RZ, -R42 ;  /* 0x000000ffff2c7224 */ /* 0x000fe200078e0a2a */
[----:B------:R-:W-:Y:S01]  /*2ab0*/  IABS R53, R56 ;  /* 0x0000003800357213 */ /* 0x000fe20000000000 */
[----:B------:R-:W-:Y:S02]  /*2ac0*/  IMAD R42, R2, R39, R49 ;  /* 0x00000027022a7224 */ /* 0x000fe400078e0231 */
[--C-:B------:R-:W-:Y:S02]  /*2ad0*/  @!P5 IMAD.IADD R40, R40, 0x1, -R2.reuse ;  /* 0x000000012828d824 */ /* 0x100fe400078e0a02 */
[----:B------:R-:W-:Y:S01]  /*2ae0*/  @!P6 IMAD.IADD R47, R47, 0x1, -R2 ;  /* 0x000000012f2fe824 */ /* 0x000fe200078e0a02 */
[----:B------:R-:W-:Y:S01]  /*2af0*/  ISETP.GT.U32.AND P5, PT, R2, R42, PT ;  /* 0x0000002a0200720c */ /* 0x000fe20003fa4070 */
[----:B------:R-:W-:Y:S01]  /*2b00*/  IMAD.HI.U32 R39, R8, R53, RZ ;  /* 0x0000003508277227 */ /* 0x000fe200078e00ff */
[----:B------:R-:W-:-:S02]  /*2b10*/  ISETP.GT.U32.AND P6, PT, R2, R40, PT ;  /* 0x000000280200720c */ /* 0x000fc40003fc4070 */
[----:B------:R-:W-:Y:S01]  /*2b20*/  LOP3.LUT R58, R66, 0x11, R26, 0xfe, !PT ;  /* 0x00000011423a7812 */ /* 0x000fe200078efe1a */
[----:B------:R-:W-:Y:S01]  /*2b30*/  @!P3 IMAD.IADD R41, R41, 0x1, -R2 ;  /* 0x000000012929b824 */ /* 0x000fe200078e0a02 */
[----:B------:R-:W-:Y:S01]  /*2b40*/  ISETP.GE.AND P3, PT, R48, RZ, PT ;  /* 0x000000ff3000720c */ /* 0x000fe20003f66270 */
[C---:B------:R-:W-:Y:S02]  /*2b50*/  IMAD R49, R2.reuse, R44, R51 ;  /* 0x0000002c02317224 */ /* 0x040fe400078e0233 */
[----:B------:R-:W-:Y:S01]  /*2b60*/  IMAD.MOV R51, RZ, RZ, -R39 ;  /* 0x000000ffff337224 */ /* 0x000fe200078e0a27 */
[----:B------:R-:W-:Y:S01]  /*2b70*/  IABS R55, R58 ;  /* 0x0000003a00377213 */ /* 0x000fe20000000000 */
[----:B------:R-:W-:Y:S01]  /*2b80*/  @!P2 IMAD.MOV R36, RZ, RZ, -R36 ;  /* 0x000000ffff24a224 */ /* 0x000fe200078e0a24 */
[C---:B------:R-:W-:Y:S01]  /*2b90*/  ISETP.GT.U32.AND P2, PT, R2.reuse, R47, PT ;  /* 0x0000002f0200720c */ /* 0x040fe20003f44070 */
[----:B------:R-:W-:Y:S01]  /*2ba0*/  IMAD R51, R2, R51, R53 ;  /* 0x0000003302337224 */ /* 0x000fe200078e0235 */
[----:B------:R-:W-:Y:S01]  /*2bb0*/  LOP3.LUT R48, R66, 0x12, R26, 0xfe, !PT ;  /* 0x0000001242307812 */ /* 0x000fe200078efe1a */
[----:B------:R-:W-:-:S02]  /*2bc0*/  IMAD.MOV.U32 R39, RZ, RZ, R41 ;  /* 0x000000ffff277224 */ /* 0x000fc400078e0029 */
[----:B------:R-:W-:-:S04]  /*2bd0*/  IMAD.HI.U32 R41, R8, R55, RZ ;  /* 0x0000003708297227 */ /* 0x000fc800078e00ff */
[--C-:B------:R-:W-:Y:S02]  /*2be0*/  @!P5 IMAD.IADD R42, R42, 0x1, -R2.reuse ;  /* 0x000000012a2ad824 */ /* 0x100fe400078e0a02 */
[--C-:B------:R-:W-:Y:S01]  /*2bf0*/  @!P6 IMAD.IADD R40, R40, 0x1, -R2.reuse ;  /* 0x000000012828e824 */ /* 0x100fe200078e0a02 */
[----:B------:R-:W-:Y:S02]  /*2c00*/  ISETP.GT.U32.AND P6, PT, R2, R51, PT ;  /* 0x000000330200720c */ /* 0x000fe40003fc4070 */
[----:B------:R-:W-:Y:S01]  /*2c10*/  ISETP.GE.AND P5, PT, R50, RZ, PT ;  /* 0x000000ff3200720c */ /* 0x000fe20003fa6270 */
[----:B------:R-:W-:Y:S01]  /*2c20*/  @!P3 IMAD.MOV R39, RZ, RZ, -R39 ;  /* 0x000000ffff27b224 */ /* 0x000fe200078e0a27 */
[----:B------:R-:W-:Y:S01]  /*2c30*/  IABS R44, R48 ;  /* 0x00000030002c7213 */ /* 0x000fe20000000000 */
[----:B------:R-:W-:Y:S01]  /*2c40*/  IMAD.MOV R41, RZ, RZ, -R41 ;  /* 0x000000ffff297224 */ /* 0x000fe200078e0a29 */
[----:B------:R-:W-:Y:S01]  /*2c50*/  ISETP.GT.U32.AND P3, PT, R2, R42, PT ;  /* 0x0000002a0200720c */ /* 0x000fe20003f64070 */
[----:B------:R-:W-:Y:S01]  /*2c60*/  @!P2 IMAD.IADD R47, R47, 0x1, -R2 ;  /* 0x000000012f2fa824 */ /* 0x000fe200078e0a02 */
[----:B------:R-:W-:Y:S01]  /*2c70*/  ISETP.GE.AND P2, PT, R52, RZ, PT ;  /* 0x000000ff3400720c */ /* 0x000fe20003f46270 */
[----:B------:R-:W-:-:S02]  /*2c80*/  IMAD R53, R2, R41, R55 ;  /* 0x0000002902357224 */ /* 0x000fc400078e0237 */
[----:B------:R-:W-:Y:S02]  /*2c90*/  IMAD.MOV.U32 R55, RZ, RZ, R44 ;  /* 0x000000ffff377224 */ /* 0x000fe400078e002c */
[----:B------:R-:W-:Y:S01]  /*2ca0*/  @!P4 IMAD.MOV R38, RZ, RZ, -R38 ;  /* 0x000000ffff26c224 */ /* 0x000fe200078e0a26 */
[----:B------:R-:W-:Y:S01]  /*2cb0*/  ISETP.GT.U32.AND P4, PT, R2, R49, PT ;  /* 0x000000310200720c */ /* 0x000fe20003f84070 */
[----:B------:R-:W-:Y:S01]  /*2cc0*/  IMAD.HI.U32 R41, R8, R55, RZ ;  /* 0x0000003708297227 */ /* 0x000fe200078e00ff */
[----:B------:R-:W-:-:S03]  /*2cd0*/  LOP3.LUT R50, R66, 0x13, R26, 0xfe, !PT ;  /* 0x0000001342327812 */ /* 0x000fc600078efe1a */
[----:B------:R-:W-:Y:S02]  /*2ce0*/  @!P6 IMAD.IADD R51, R51, 0x1, -R2 ;  /* 0x000000013333e824 */ /* 0x000fe400078e0a02 */
[----:B------:R-:W-:Y:S01]  /*2cf0*/  @!P5 IMAD.MOV R40, RZ, RZ, -R40 ;  /* 0x000000ffff28d224 */ /* 0x000fe200078e0a28 */
[----:B------:R-:W-:Y:S01]  /*2d00*/  ISETP.GE.AND P5, PT, R46, RZ, PT ;  /* 0x000000ff2e00720c */ /* 0x000fe20003fa6270 */
[----:B------:R-:W-:Y:S01]  /*2d10*/  IMAD.MOV R46, RZ, RZ, -R41 ;  /* 0x000000ffff2e7224 */ /* 0x000fe200078e0a29 */
[----:B------:R-:W-:Y:S01]  /*2d20*/  IABS R57, R50 ;  /* 0x0000003200397213 */ /* 0x000fe20000000000 */
[----:B------:R-:W-:Y:S01]  /*2d30*/  @!P3 IMAD.IADD R42, R42, 0x1, -R2 ;  /* 0x000000012a2ab824 */ /* 0x000fe200078e0a02 */
[C---:B------:R-:W-:Y:S01]  /*2d40*/  ISETP.GT.U32.AND P3, PT, R2.reuse, R53, PT ;  /* 0x000000350200720c */ /* 0x040fe20003f64070 */
[----:B------:R-:W-:Y:S01]  /*2d50*/  IMAD.MOV.U32 R41, RZ, RZ, R47 ;  /* 0x000000ffff297224 */ /* 0x000fe200078e002f */
[----:B------:R-:W-:Y:S01]  /*2d60*/  ISETP.GT.U32.AND P6, PT, R2, R51, PT ;  /* 0x000000330200720c */ /* 0x000fe20003fc4070 */
[----:B------:R-:W-:-:S04]  /*2d70*/  IMAD.HI.U32 R44, R8, R57, RZ ;  /* 0x00000039082c7227 */ /* 0x000fc800078e00ff */
[----:B------:R-:W-:Y:S01]  /*2d80*/  @!P2 IMAD.MOV R41, RZ, RZ, -R41 ;  /* 0x000000ffff29a224 */ /* 0x000fe200078e0a29 */
[----:B------:R-:W-:Y:S01]  /*2d90*/  ISETP.GE.AND P2, PT, R56, RZ, PT ;  /* 0x000000ff3800720c */ /* 0x000fe20003f46270 */
[----:B------:R-:W-:Y:S02]  /*2da0*/  @!P4 IMAD.IADD R49, R49, 0x1, -R2 ;  /* 0x000000013131c824 */ /* 0x000fe400078e0a02 */
[----:B------:R-:W-:Y:S02]  /*2db0*/  IMAD.MOV R44, RZ, RZ, -R44 ;  /* 0x000000ffff2c7224 */ /* 0x000fe400078e0a2c */
[C---:B------:R-:W-:Y:S01]  /*2dc0*/  IMAD R47, R2.reuse, R46, R55 ;  /* 0x0000002e022f7224 */ /* 0x040fe200078e0237 */
[----:B------:R-:W-:Y:S01]  /*2dd0*/  ISETP.GT.U32.AND P4, PT, R2, R49, PT ;  /* 0x000000310200720c */ /* 0x000fe20003f84070 */
[--C-:B------:R-:W-:Y:S02]  /*2de0*/  @!P3 IMAD.IADD R53, R53, 0x1, -R2.reuse ;  /* 0x000000013535b824 */ /* 0x100fe400078e0a02 */
[----:B------:R-:W-:-:S02]  /*2df0*/  @!P6 IMAD.IADD R51, R51, 0x1, -R2 ;  /* 0x000000013333e824 */ /* 0x000fc400078e0a02 */
[C---:B------:R-:W-:Y:S01]  /*2e00*/  IMAD R55, R2.reuse, R44, R57 ;  /* 0x0000002c02377224 */ /* 0x040fe200078e0239 */
[----:B------:R-:W-:Y:S01]  /*2e10*/  ISETP.GT.U32.AND P3, PT, R2, R53, PT ;  /* 0x000000350200720c */ /* 0x000fe20003f64070 */
[----:B------:R-:W-:-:S03]  /*2e20*/  @!P2 IMAD.MOV R51, RZ, RZ, -R51 ;  /* 0x000000ffff33a224 */ /* 0x000fc600078e0a33 */
[----:B------:R-:W-:Y:S01]  /*2e30*/  ISETP.GT.U32.AND P2, PT, R2, R55, PT ;  /* 0x000000370200720c */ /* 0x000fe20003f44070 */
[----:B------:R-:W-:Y:S01]  /*2e40*/  @!P5 IMAD.MOV R42, RZ, RZ, -R42 ;  /* 0x000000ffff2ad224 */ /* 0x000fe200078e0a2a */
[----:B------:R-:W-:Y:S01]  /*2e50*/  ISETP.GE.AND P5, PT, R58, RZ, PT ;  /* 0x000000ff3a00720c */ /* 0x000fe20003fa6270 */
[----:B------:R-:W-:Y:S01]  /*2e60*/  @!P4 IMAD.IADD R49, R49, 0x1, -R2 ;  /* 0x000000013131c824 */ /* 0x000fe200078e0a02 */
[----:B------:R-:W-:Y:S02]  /*2e70*/  ISETP.GE.AND P4, PT, R54, RZ, PT ;  /* 0x000000ff3600720c */ /* 0x000fe40003f86270 */
[----:B------:R-:W-:-:S03]  /*2e80*/  LOP3.LUT R44, R66, 0x14, R26, 0xfe, !PT ;  /* 0x00000014422c7812 */ /* 0x000fc600078efe1a */
[----:B------:R-:W-:Y:S01]  /*2e90*/  @!P3 IMAD.IADD R53, R53, 0x1, -R2 ;  /* 0x000000013535b824 */ /* 0x000fe200078e0a02 */
[----:B------:R-:W-:-:S03]  /*2ea0*/  IABS R57, R44 ;  /* 0x0000002c00397213 */ /* 0x000fc60000000000 */
[----:B------:R-:W-:Y:S02]  /*2eb0*/  @!P2 IMAD.IADD R55, R55, 0x1, -R2 ;  /* 0x000000013737a824 */ /* 0x000fe400078e0a02 */
[----:B------:R-:W-:Y:S01]  /*2ec0*/  @!P5 IMAD.MOV R53, RZ, RZ, -R53 ;  /* 0x000000ffff35d224 */ /* 0x000fe200078e0a35 */
[----:B------:R-:W-:Y:S01]  /*2ed0*/  ISETP.GE.AND P5, PT, R44, RZ, PT ;  /* 0x000000ff2c00720c */ /* 0x000fe20003fa6270 */
[----:B------:R-:W-:Y:S01]  /*2ee0*/  IMAD.HI.U32 R44, R8, R57, RZ ;  /* 0x00000039082c7227 */ /* 0x000fe200078e00ff */
[----:B------:R-:W-:-:S03]  /*2ef0*/  ISETP.GT.U32.AND P2, PT, R2, R55, PT ;  /* 0x000000370200720c */ /* 0x000fc60003f44070 */
[----:B------:R-:W-:Y:S01]  /*2f00*/  @!P4 IMAD.MOV R49, RZ, RZ, -R49 ;  /* 0x000000ffff31c224 */ /* 0x000fe200078e0a31 */
[----:B------:R-:W-:Y:S01]  /*2f10*/  ISETP.GE.AND P4, PT, R48, RZ, PT ;  /* 0x000000ff3000720c */ /* 0x000fe20003f86270 */
[----:B------:R-:W-:-:S04]  /*2f20*/  IMAD.MOV R48, RZ, RZ, -R44 ;  /* 0x000000ffff307224 */ /* 0x000fc800078e0a2c */
[----:B------:R-:W-:-:S04]  /*2f30*/  IMAD R57, R2, R48, R57 ;  /* 0x0000003002397224 */ /* 0x000fc800078e0239 */
[----:B------:R-:W-:Y:S01]  /*2f40*/  @!P2 IMAD.IADD R55, R55, 0x1, -R2 ;  /* 0x000000013737a824 */ /* 0x000fe200078e0a02 */
[----:B------:R-:W-:Y:S02]  /*2f50*/  ISETP.GT.U32.AND P2, PT, R2, R57, PT ;  /* 0x000000390200720c */ /* 0x000fe40003f44070 */
[----:B------:R-:W-:Y:S02]  /*2f60*/  ISETP.GE.AND P3, PT, R50, RZ, PT ;  /* 0x000000ff3200720c */ /* 0x000fe40003f66270 */
[C-C-:B------:R-:W-:Y:S02]  /*2f70*/  LOP3.LUT R50, R66.reuse, 0x15, R26.reuse, 0xfe, !PT ;  /* 0x0000001542327812 */ /* 0x140fe400078efe1a */
[----:B------:R-:W-:Y:S02]  /*2f80*/  LOP3.LUT R52, R66, 0x16, R26, 0xfe, !PT ;  /* 0x0000001642347812 */ /* 0x000fe400078efe1a */
[----:B------:R-:W-:Y:S02]  /*2f90*/  IABS R59, R50 ;  /* 0x00000032003b7213 */ /* 0x000fe40000000000 */
[----:B------:R-:W-:-:S03]  /*2fa0*/  IABS R61, R52 ;  /* 0x00000034003d7213 */ /* 0x000fc60000000000 */
[----:B------:R-:W-:Y:S02]  /*2fb0*/  @!P2 IMAD.IADD R57, R57, 0x1, -R2 ;  /* 0x000000013939a824 */ /* 0x000fe400078e0a02 */
[----:B------:R-:W-:Y:S01]  /*2fc0*/  IMAD.HI.U32 R46, R8, R59, RZ ;  /* 0x0000003b082e7227 */ /* 0x000fe200078e00ff */
[C---:B------:R-:W-:Y:S02]  /*2fd0*/  ISETP.GT.U32.AND P6, PT, R2.reuse, R47, PT ;  /* 0x0000002f0200720c */ /* 0x040fe40003fc4070 */
[----:B------:R-:W-:Y:S01]  /*2fe0*/  ISETP.GT.U32.AND P2, PT, R2, R57, PT ;  /* 0x000000390200720c */ /* 0x000fe20003f44070 */
[----:B------:R-:W-:-:S04]  /*2ff0*/  IMAD.HI.U32 R44, R8, R61, RZ ;  /* 0x0000003d082c7227 */ /* 0x000fc800078e00ff */
[----:B------:R-:W-:Y:S01]  /*3000*/  IMAD.MOV R46, RZ, RZ, -R46 ;  /* 0x000000ffff2e7224 */ /* 0x000fe200078e0a2e */
[----:B------:R-:W-:Y:S01]  /*3010*/  LOP3.LUT R54, R66, 0x17, R26, 0xfe, !PT ;  /* 0x0000001742367812 */ /* 0x000fe200078efe1a */
[----:B------:R-:W-:Y:S02]  /*3020*/  IMAD.MOV R44, RZ, RZ, -R44 ;  /* 0x000000ffff2c7224 */ /* 0x000fe400078e0a2c */
[C---:B------:R-:W-:Y:S01]  /*3030*/  IMAD R59, R2.reuse, R46, R59 ;  /* 0x0000002e023b7224 */ /* 0x040fe200078e023b */
[----:B------:R-:W-:Y:S01]  /*3040*/  IABS R63, R54 ;  /* 0x00000036003f7213 */ /* 0x000fe20000000000 */
[C---:B------:R-:W-:Y:S02]  /*3050*/  IMAD R61, R2.reuse, R44, R61 ;  /* 0x0000002c023d7224 */ /* 0x040fe400078e023d */
[----:B------:R-:W-:Y:S01]  /*3060*/  @!P3 IMAD.MOV R55, RZ, RZ, -R55 ;  /* 0x000000ffff37b224 */ /* 0x000fe200078e0a37 */
[C---:B------:R-:W-:Y:S01]  /*3070*/  ISETP.GT.U32.AND P3, PT, R2.reuse, R59, PT ;  /* 0x0000003b0200720c */ /* 0x040fe20003f64070 */
[--C-:B------:R-:W-:Y:S01]  /*3080*/  @!P2 IMAD.IADD R57, R57, 0x1, -R2.reuse ;  /* 0x000000013939a824 */ /* 0x100fe200078e0a02 */
[----:B------:R-:W-:Y:S01]  /*3090*/  ISETP.GT.U32.AND P2, PT, R2, R61, PT ;  /* 0x0000003d0200720c */ /* 0x000fe20003f44070 */
[----:B------:R-:W-:-:S02]  /*30a0*/  @!P6 IMAD.IADD R47, R47, 0x1, -R2 ;  /* 0x000000012f2fe824 */ /* 0x000fc400078e0a02 */
[----:B------:R-:W-:Y:S01]  /*30b0*/  IMAD.HI.U32 R44, R8, R63, RZ ;  /* 0x0000003f082c7227 */ /* 0x000fe200078e00ff */
[----:B------:R-:W-:Y:S02]  /*30c0*/  LOP3.LUT R56, R66, 0x18, R26, 0xfe, !PT ;  /* 0x0000001842387812 */ /* 0x000fe400078efe1a */
[----:B------:R-:W-:Y:S01]  /*30d0*/  ISETP.GT.U32.AND P6, PT, R2, R47, PT ;  /* 0x0000002f0200720c */ /* 0x000fe20003fc4070 */
[----:B------:R-:W-:Y:S01]  /*30e0*/  IMAD.MOV R44, RZ, RZ, -R44 ;  /* 0x000000ffff2c7224 */ /* 0x000fe200078e0a2c */
[----:B------:R-:W-:-:S03]  /*30f0*/  IABS R65, R56 ;  /* 0x0000003800417213 */ /* 0x000fc60000000000 */
[----:B------:R-:W-:Y:S02]  /*3100*/  IMAD R63, R2, R44, R63 ;  /* 0x0000002c023f7224 */ /* 0x000fe400078e023f */
[----:B------:R-:W-:Y:S01]  /*3110*/  @!P3 IMAD.IADD R59, R59, 0x1, -R2 ;  /* 0x000000013b3bb824 */ /* 0x000fe200078e0a02 */
[----:B------:R-:W-:Y:S01]  /*3120*/  LOP3.LUT R58, R66, 0x19, R26, 0xfe, !PT ;  /* 0x00000019423a7812 */ /* 0x000fe200078efe1a */
[----:B------:R-:W-:Y:S01]  /*3130*/  @!P2 IMAD.IADD R61, R61, 0x1, -R2 ;  /* 0x000000013d3da824 */ /* 0x000fe200078e0a02 */
[----:B------:R-:W-:Y:S01]  /*3140*/  ISETP.GT.U32.AND P3, PT, R2, R63, PT ;  /* 0x0000003f0200720c */ /* 0x000fe20003f64070 */
[----:B------:R-:W-:Y:S01]  /*3150*/  IMAD.HI.U32 R46, R8, R65, RZ ;  /* 0x00000041082e7227 */ /* 0x000fe200078e00ff */
[----:B------:R-:W-:Y:S02]  /*3160*/  ISETP.GT.U32.AND P2, PT, R2, R59, PT ;  /* 0x0000003b0200720c */ /* 0x000fe40003f44070 */
[----:B------:R-:W-:Y:S02]  /*3170*/  LOP3.LUT R60, R66, 0x1a, R26, 0xfe, !PT ;  /* 0x0000001a423c7812 */ /* 0x000fe400078efe1a */
[----:B------:R-:W-:Y:S01]  /*3180*/  IABS R67, R58 ;  /* 0x0000003a00437213 */ /* 0x000fe20000000000 */
[----:B------:R-:W-:Y:S01]  /*3190*/  @!P6 IMAD.IADD R47, R47, 0x1, -R2 ;  /* 0x000000012f2fe824 */ /* 0x000fe200078e0a02 */
[----:B------:R-:W-:Y:S01]  /*31a0*/  ISETP.GE.AND P6, PT, R50, RZ, PT ;  /* 0x000000ff3200720c */ /* 0x000fe20003fc6270 */
[----:B------:R-:W-:Y:S01]  /*31b0*/  IMAD.MOV R46, RZ, RZ, -R46 ;  /* 0x000000ffff2e7224 */ /* 0x000fe200078e0a2e */
[----:B------:R-:W-:Y:S01]  /*31c0*/  IABS R69, R60 ;  /* 0x0000003c00457213 */ /* 0x000fe20000000000 */
[----:B------:R-:W-:Y:S01]  /*31d0*/  IMAD.HI.U32 R48, R8, R67, RZ ;  /* 0x0000004308307227 */ /* 0x000fe200078e00ff */
[----:B------:R-:W-:-:S03]  /*31e0*/  LOP3.LUT R62, R66, 0x1b, R26, 0xfe, !PT ;  /* 0x0000001b423e7812 */ /* 0x000fc600078efe1a */
[C---:B------:R-:W-:Y:S02]  /*31f0*/  IMAD R65, R2.reuse, R46, R65 ;  /* 0x0000002e02417224 */ /* 0x040fe400078e0241 */
[----:B------:R-:W-:Y:S01]  /*3200*/  @!P5 IMAD.MOV R57, RZ, RZ, -R57 ;  /* 0x000000ffff39d224 */ /* 0x000fe200078e0a39 */
[----:B------:R-:W-:Y:S01]  /*3210*/  ISETP.GT.U32.AND P5, PT, R2, R61, PT ;  /* 0x0000003d0200720c */ /* 0x000fe20003fa4070 */
[----:B------:R-:W-:Y:S01]  /*3220*/  IMAD.HI.U32 R50, R8, R69, RZ ;  /* 0x0000004508327227 */ /* 0x000fe200078e00ff */
[----:B------:R-:W-:-:S03]  /*3230*/  IABS R71, R62 ;  /* 0x0000003e00477213 */ /* 0x000fc60000000000 */
[----:B------:R-:W-:Y:S02]  /*3240*/  IMAD.MOV R48, RZ, RZ, -R48 ;  /* 0x000000ffff307224 */ /* 0x000fe400078e0a30 */
[--C-:B------:R-:W-:Y:S02]  /*3250*/  @!P3 IMAD.IADD R63, R63, 0x1, -R2.reuse ;  /* 0x000000013f3fb824 */ /* 0x100fe400078e0a02 */
[----:B------:R-:W-:Y:S01]  /*3260*/  @!P2 IMAD.IADD R59, R59, 0x1, -R2 ;  /* 0x000000013b3ba824 */ /* 0x000fe200078e0a02 */
[C---:B------:R-:W-:Y:S01]  /*3270*/  ISETP.GT.U32.AND P2, PT, R2.reuse, R65, PT ;  /* 0x000000410200720c */ /* 0x040fe20003f44070 */
[----:B------:R-:W-:Y:S02]  /*3280*/  IMAD.MOV R50, RZ, RZ, -R50 ;  /* 0x000000ffff327224 */ /* 0x000fe400078e0a32 */
[C---:B------:R-:W-:Y:S01]  /*3290*/  IMAD R67, R2.reuse, R48, R67 ;  /* 0x0000003002437224 */ /* 0x040fe200078e0243 */
[----:B------:R-:W-:Y:S01]  /*32a0*/  ISETP.GT.U32.AND P3, PT, R2, R63, PT ;  /* 0x0000003f0200720c */ /* 0x000fe20003f64070 */
[----:B------:R-:W-:Y:S01]  /*32b0*/  @!P4 IMAD.MOV R47, RZ, RZ, -R47 ;  /* 0x000000ffff2fc224 */ /* 0x000fe200078e0a2f */
[----:B------:R-:W-:Y:S01]  /*32c0*/  ISETP.GE.AND P4, PT, R52, RZ, PT ;  /* 0x000000ff3400720c */ /* 0x000fe20003f86270 */
[----:B------:R-:W-:-:S04]  /*32d0*/  IMAD.HI.U32 R52, R8, R71, RZ ;  /* 0x0000004708347227 */ /* 0x000fc800078e00ff */
[----:B------:R-:W-:Y:S01]  /*32e0*/  IMAD R69, R2, R50, R69 ;  /* 0x0000003202457224 */ /* 0x000fe200078e0245 */
[----:B------:R-:W-:Y:S01]  /*32f0*/  LOP3.LUT R50, R66, 0x1c, R26, 0xfe, !PT ;  /* 0x0000001c42327812 */ /* 0x000fe200078efe1a */
[----:B------:R-:W-:Y:S01]  /*3300*/  @!P6 IMAD.MOV R59, RZ, RZ, -R59 ;  /* 0x000000ffff3be224 */ /* 0x000fe200078e0a3b */
[C---:B------:R-:W-:Y:S01]  /*3310*/  ISETP.GT.U32.AND P6, PT, R2.reuse, R67, PT ;  /* 0x000000430200720c */ /* 0x040fe20003fc4070 */
[----:B------:R-:W-:Y:S01]  /*3320*/  IMAD.MOV R52, RZ, RZ, -R52 ;  /* 0x000000ffff347224 */ /* 0x000fe200078e0a34 */
[----:B------:R-:W-:Y:S01]  /*3330*/  IABS R73, R50 ;  /* 0x0000003200497213 */ /* 0x000fe20000000000 */
[----:B------:R-:W-:Y:S01]  /*3340*/  @!P5 IMAD.IADD R61, R61, 0x1, -R2 ;  /* 0x000000013d3dd824 */ /* 0x000fe200078e0a02 */
[C---:B------:R-:W-:Y:S01]  /*3350*/  ISETP.GT.U32.AND P5, PT, R2.reuse, R69, PT ;  /* 0x000000450200720c */ /* 0x040fe20003fa4070 */
[----:B------:R-:W-:Y:S01]  /*3360*/  IMAD R71, R2, R52, R71 ;  /* 0x0000003402477224 */ /* 0x000fe200078e0247 */
[C---:B------:R-:W-:Y:S01]  /*3370*/  LOP3.LUT R52, R66.reuse, 0x1d, R26, 0xfe, !PT ;  /* 0x0000001d42347812 */ /* 0x040fe200078efe1a */
[----:B------:R-:W-:Y:S01]  /*3380*/  @!P2 IMAD.IADD R65, R65, 0x1, -R2 ;  /* 0x000000014141a824 */ /* 0x000fe200078e0a02 */
[----:B------:R-:W-:-:S02]  /*3390*/  LOP3.LUT R64, R66, 0x1e, R26, 0xfe, !PT ;  /* 0x0000001e42407812 */ /* 0x000fc400078efe1a */
[----:B------:R-:W-:Y:S01]  /*33a0*/  LOP3.LUT R48, R66, 0x1f, R26, 0xfe, !PT ;  /* 0x0000001f42307812 */ /* 0x000fe200078efe1a */
[----:B------:R-:W-:Y:S01]  /*33b0*/  IMAD.HI.U32 R26, R8, R73, RZ ;  /* 0x00000049081a7227 */ /* 0x000fe200078e00ff */
[----:B------:R-:W-:Y:S02]  /*33c0*/  ISETP.GE.AND P2, PT, R54, RZ, PT ;  /* 0x000000ff3600720c */ /* 0x000fe40003f46270 */
[----:B------:R-:W-:Y:S01]  /*33d0*/  IABS R75, R52 ;  /* 0x00000034004b7213 */ /* 0x000fe20000000000 */
[----:B------:R-:W-:Y:S01]  /*33e0*/  @!P3 IMAD.IADD R63, R63, 0x1, -R2 ;  /* 0x000000013f3fb824 */ /* 0x000fe200078e0a02 */
[C---:B------:R-:W-:Y:S01]  /*33f0*/  ISETP.GT.U32.AND P3, PT, R2.reuse, R71, PT ;  /* 0x000000470200720c */ /* 0x040fe20003f64070 */
[----:B------:R-:W-:Y:S01]  /*3400*/  IMAD.MOV R46, RZ, RZ, -R26 ;  /* 0x000000ffff2e7224 */ /* 0x000fe200078e0a1a */
[----:B------:R-:W-:Y:S01]  /*3410*/  IABS R77, R64 ;  /* 0x00000040004d7213 */ /* 0x000fe20000000000 */
[----:B------:R-:W-:Y:S01]  /*3420*/  @!P6 IMAD.IADD R67, R67, 0x1, -R2 ;  /* 0x000000014343e824 */ /* 0x000fe200078e0a02 */
[----:B------:R-:W-:Y:S01]  /*3430*/  ISETP.GT.U32.AND P6, PT, R2, R65, PT ;  /* 0x000000410200720c */ /* 0x000fe20003fc4070 */
[----:B------:R-:W-:-:S04]  /*3440*/  IMAD.HI.U32 R44, R8, R75, RZ ;  /* 0x0000004b082c7227 */ /* 0x000fc800078e00ff */
[C---:B------:R-:W-:Y:S02]  /*3450*/  IMAD R73, R2.reuse, R46, R73 ;  /* 0x0000002e02497224 */ /* 0x040fe400078e0249 */
[----:B------:R-:W-:Y:S01]  /*3460*/  @!P5 IMAD.IADD R69, R69, 0x1, -R2 ;  /* 0x000000014545d824 */ /* 0x000fe200078e0a02 */
[----:B------:R-:W-:Y:S01]  /*3470*/  ISETP.GT.U32.AND P5, PT, R2, R67, PT ;  /* 0x000000430200720c */ /* 0x000fe20003fa4070 */
[----:B------:R-:W-:Y:S01]  /*3480*/  IMAD.HI.U32 R26, R8, R77, RZ ;  /* 0x0000004d081a7227 */ /* 0x000fe200078e00ff */
[----:B------:R-:W-:-:S03]  /*3490*/  IABS R79, R48 ;  /* 0x00000030004f7213 */ /* 0x000fc60000000000 */
[----:B------:R-:W-:Y:S02]  /*34a0*/  IMAD.MOV R44, RZ, RZ, -R44 ;  /* 0x000000ffff2c7224 */ /* 0x000fe400078e0a2c */
[----:B------:R-:W-:Y:S01]  /*34b0*/  @!P2 IMAD.MOV R63, RZ, RZ, -R63 ;  /* 0x000000ffff3fa224 */ /* 0x000fe200078e0a3f */
[C---:B------:R-:W-:Y:S01]  /*34c0*/  ISETP.GT.U32.AND P2, PT, R2.reuse, R73, PT ;  /* 0x000000490200720c */ /* 0x040fe20003f44070 */
[----:B------:R-:W-:Y:S02]  /*34d0*/  IMAD.MOV R26, RZ, RZ, -R26 ;  /* 0x000000ffff1a7224 */ /* 0x000fe400078e0a1a */
[C---:B------:R-:W-:Y:S02]  /*34e0*/  IMAD R75, R2.reuse, R44, R75 ;  /* 0x0000002c024b7224 */ /* 0x040fe400078e024b */
[----:B------:R-:W-:Y:S01]  /*34f0*/  @!P3 IMAD.IADD R71, R71, 0x1, -R2 ;  /* 0x000000014747b824 */ /* 0x000fe200078e0a02 */
[----:B------:R-:W-:Y:S01]  /*3500*/  ISETP.GT.U32.AND P3, PT, R2, R69, PT ;  /* 0x000000450200720c */ /* 0x000fe20003f64070 */
[----:B------:R-:W-:-:S04]  /*3510*/  IMAD.HI.U32 R8, R8, R79, RZ ;  /* 0x0000004f08087227 */ /* 0x000fc800078e00ff */
[C---:B------:R-:W-:Y:S02]  /*3520*/  IMAD R77, R2.reuse, R26, R77 ;  /* 0x0000001a024d7224 */ /* 0x040fe400078e024d */
[----:B------:R-:W-:Y:S01]  /*3530*/  @!P4 IMAD.MOV R61, RZ, RZ, -R61 ;  /* 0x000000ffff3dc224 */ /* 0x000fe200078e0a3d */
[C---:B------:R-:W-:Y:S01]  /*3540*/  ISETP.GT.U32.AND P4, PT, R2.reuse, R71, PT ;  /* 0x000000470200720c */ /* 0x040fe20003f84070 */
[----:B------:R-:W-:Y:S01]  /*3550*/  @!P6 IMAD.IADD R65, R65, 0x1, -R2 ;  /* 0x000000014141e824 */ /* 0x000fe200078e0a02 */
[C---:B------:R-:W-:Y:S01]  /*3560*/  ISETP.GT.U32.AND P6, PT, R2.reuse, R75, PT ;  /* 0x0000004b0200720c */ /* 0x040fe20003fc4070 */
[----:B------:R-:W-:Y:S02]  /*3570*/  IMAD.MOV R8, RZ, RZ, -R8 ;  /* 0x000000ffff087224 */ /* 0x000fe400078e0a08 */
[----:B------:R-:W-:Y:S01]  /*3580*/  @!P5 IMAD.IADD R67, R67, 0x1, -R2 ;  /* 0x000000014343d824 */ /* 0x000fe200078e0a02 */
[C---:B------:R-:W-:Y:S01]  /*3590*/  ISETP.GT.U32.AND P5, PT, R2.reuse, R77, PT ;  /* 0x0000004d0200720c */ /* 0x040fe20003fa4070 */
[----:B------:R-:W-:-:S02]  /*35a0*/  IMAD R79, R2, R8, R79 ;  /* 0x00000008024f7224 */ /* 0x000fc400078e024f */
[--C-:B------:R-:W-:Y:S01]  /*35b0*/  @!P2 IMAD.IADD R73, R73, 0x1, -R2.reuse ;  /* 0x000000014949a824 */ /* 0x100fe200078e0a02 */
[----:B------:R-:W-:Y:S01]  /*35c0*/  ISETP.GE.AND P2, PT, R58, RZ, PT ;  /* 0x000000ff3a00720c */ /* 0x000fe20003f46270 */
[--C-:B------:R-:W-:Y:S01]  /*35d0*/  @!P3 IMAD.IADD R69, R69, 0x1, -R2.reuse ;  /* 0x000000014545b824 */ /* 0x100fe200078e0a02 */
[----:B------:R-:W-:Y:S01]  /*35e0*/  ISETP.GT.U32.AND P3, PT, R2, R79, PT ;  /* 0x0000004f0200720c */ /* 0x000fe20003f64070 */
[--C-:B------:R-:W-:Y:S01]  /*35f0*/  @!P4 IMAD.IADD R71, R71, 0x1, -R2.reuse ;  /* 0x000000014747c824 */ /* 0x100fe200078e0a02 */
[----:B------:R-:W-:Y:S01]  /*3600*/  ISETP.GE.AND P4, PT, R56, RZ, PT ;  /* 0x000000ff3800720c */ /* 0x000fe20003f86270 */
[----:B------:R-:W-:Y:S01]  /*3610*/  @!P6 IMAD.IADD R75, R75, 0x1, -R2 ;  /* 0x000000014b4be824 */ /* 0x000fe200078e0a02 */
[----:B------:R-:W-:-:S03]  /*3620*/  ISETP.GE.AND P6, PT, R60, RZ, PT ;  /* 0x000000ff3c00720c */ /* 0x000fc60003fc6270 */
[----:B------:R-:W-:Y:S01]  /*3630*/  @!P5 IMAD.IADD R77, R77, 0x1, -R2 ;  /* 0x000000014d4dd824 */ /* 0x000fe200078e0a02 */
[----:B------:R-:W-:-:S03]  /*3640*/  ISETP.GE.AND P5, PT, R62, RZ, PT ;  /* 0x000000ff3e00720c */ /* 0x000fc60003fa6270 */
[----:B------:R-:W-:Y:S01]  /*3650*/  @!P2 IMAD.MOV R67, RZ, RZ, -R67 ;  /* 0x000000ffff43a224 */ /* 0x000fe200078e0a43 */
[C---:B------:R-:W-:Y:S01]  /*3660*/  ISETP.GT.U32.AND P2, PT, R2.reuse, R75, PT ;  /* 0x0000004b0200720c */ /* 0x040fe20003f44070 */
[----:B------:R-:W-:Y:S01]  /*3670*/  @!P3 IMAD.IADD R79, R79, 0x1, -R2 ;  /* 0x000000014f4fb824 */ /* 0x000fe200078e0a02 */
[C---:B------:R-:W-:Y:S01]  /*3680*/  ISETP.GT.U32.AND P3, PT, R2.reuse, R73, PT ;  /* 0x000000490200720c */ /* 0x040fe20003f64070 */
[----:B------:R-:W-:Y:S01]  /*3690*/  @!P4 IMAD.MOV R65, RZ, RZ, -R65 ;  /* 0x000000ffff41c224 */ /* 0x000fe200078e0a41 */
[C---:B------:R-:W-:Y:S01]  /*36a0*/  ISETP.GT.U32.AND P4, PT, R2.reuse, R77, PT ;  /* 0x0000004d0200720c */ /* 0x040fe20003f84070 */
[----:B------:R-:W-:Y:S01]  /*36b0*/  @!P6 IMAD.MOV R69, RZ, RZ, -R69 ;  /* 0x000000ffff45e224 */ /* 0x000fe200078e0a45 */
[----:B------:R-:W-:-:S03]  /*36c0*/  ISETP.GT.U32.AND P6, PT, R2, R79, PT ;  /* 0x0000004f0200720c */ /* 0x000fc60003fc4070 */
[----:B------:R-:W-:Y:S01]  /*36d0*/  @!P5 IMAD.MOV R71, RZ, RZ, -R71 ;  /* 0x000000ffff47d224 */ /* 0x000fe200078e0a47 */
[----:B------:R-:W-:-:S03]  /*36e0*/  ISETP.GE.AND P5, PT, R50, RZ, PT ;  /* 0x000000ff3200720c */ /* 0x000fc60003fa6270 */
[--C-:B------:R-:W-:Y:S01]  /*36f0*/  @!P2 IMAD.IADD R75, R75, 0x1, -R2.reuse ;  /* 0x000000014b4ba824 */ /* 0x100fe200078e0a02 */
[----:B------:R-:W-:Y:S01]  /*3700*/  ISETP.GE.AND P2, PT, R64, RZ, PT ;  /* 0x000000ff4000720c */ /* 0x000fe20003f46270 */
[--C-:B------:R-:W-:Y:S01]  /*3710*/  @!P3 IMAD.IADD R73, R73, 0x1, -R2.reuse ;  /* 0x000000014949b824 */ /* 0x100fe200078e0a02 */
[----:B------:R-:W-:Y:S01]  /*3720*/  ISETP.GE.AND P3, PT, R52, RZ, PT ;  /* 0x000000ff3400720c */ /* 0x000fe20003f66270 */
[--C-:B------:R-:W-:Y:S01]  /*3730*/  @!P4 IMAD.IADD R77, R77, 0x1, -R2.reuse ;  /* 0x000000014d4dc824 */ /* 0x100fe200078e0a02 */
[----:B------:R-:W-:Y:S01]  /*3740*/  LOP3.LUT R68, R0, 0xc, RZ, 0xfc, !PT ;  /* 0x0000000c00447812 */ /* 0x000fe200078efcff */
[----:B------:R-:W-:Y:S01]  /*3750*/  @!P6 IMAD.IADD R79, R79, 0x1, -R2 ;  /* 0x000000014f4fe824 */ /* 0x000fe200078e0a02 */
[----:B------:R-:W-:Y:S02]  /*3760*/  ISETP.GE.AND P4, PT, R48, RZ, PT ;  /* 0x000000ff3000720c */ /* 0x000fe40003f86270 */
[----:B------:R-:W-:Y:S01]  /*3770*/  ISETP.NE.AND P6, PT, R37, RZ, PT ;  /* 0x000000ff2500720c */ /* 0x000fe20003fc5270 */
[----:B------:R-:W-:Y:S01]  /*3780*/  @!P5 IMAD.MOV R73, RZ, RZ, -R73 ;  /* 0x000000ffff49d224 */ /* 0x000fe200078e0a49 */
[----:B------:R-:W-:-:S02]  /*3790*/  LOP3.LUT R37, RZ, R37, RZ, 0x33, !PT ;  /* 0x00000025ff257212 */ /* 0x000fc400078e33ff */
[----:B------:R-:W-:Y:S01]  /*37a0*/  ISETP.LT.AND P5, PT, R68, R6, P0 ;  /* 0x000000064400720c */ /* 0x000fe200007a1270 */
[----:B------:R-:W-:Y:S01]  /*37b0*/  @!P2 IMAD.MOV R77, RZ, RZ, -R77 ;  /* 0x000000ffff4da224 */ /* 0x000fe200078e0a4d */
[----:B------:R-:W-:Y:S01]  /*37c0*/  SEL R26, R37, R30, !P6 ;  /* 0x0000001e251a7207 */ /* 0x000fe20007000000 */
[----:B------:R-:W-:Y:S01]  /*37d0*/  IMAD R8, R223, R5, RZ ;  /* 0x00000005df087224 */ /* 0x000fe200078e02ff */
[----:B------:R-:W-:Y:S02]  /*37e0*/  LOP3.LUT R66, R0, 0x14, RZ, 0xfc, !PT ;  /* 0x0000001400427812 */ /* 0x000fe400078efcff */
[----:B------:R-:W-:Y:S02]  /*37f0*/  SEL R45, R37, R45, !P6 ;  /* 0x0000002d252d7207 */ /* 0x000fe40007000000 */
[----:B------:R-:W-:Y:S01]  /*3800*/  LEA R30, P2, R9, R116, 0x1 ;  /* 0x00000074091e7211 */ /* 0x000fe200078408ff */
[----:B------:R-:W-:Y:S01]  /*3810*/  @!P3 IMAD.MOV R75, RZ, RZ, -R75 ;  /* 0x000000ffff4bb224 */ /* 0x000fe200078e0a4b */
[----:B------:R-:W-:-:S02]  /*3820*/  SEL R44, R37, R31, !P6 ;  /* 0x0000001f252c7207 */ /* 0x000fc40007000000 */
[----:B------:R-:W-:Y:S02]  /*3830*/  PRMT R195, RZ, 0x7610, R195 ;  /* 0x00007610ffc37816 */ /* 0x000fe400000000c3 */
[----:B------:R-:W-:Y:S02]  /*3840*/  ISETP.LT.AND P3, PT, R66, R6, P0 ;  /* 0x000000064200720c */ /* 0x000fe40000761270 */
[C---:B------:R-:W-:Y:S02]  /*3850*/  SEL R43, R37.reuse, R43, !P6 ;  /* 0x0000002b252b7207 */ /* 0x040fe40007000000 */
[----:B------:R-:W-:Y:S01]  /*3860*/  SEL R2, R37, R35, !P6 ;  /* 0x0000002325027207 */ /* 0x000fe20007000000 */
[----:B------:R-:W-:Y:S01]  /*3870*/  IMAD R35, R45, UR5, RZ ;  /* 0x000000052d237c24 */ /* 0x000fe2000f8e02ff */
[----:B------:R-:W-:Y:S02]  /*3880*/  LEA.HI.X.SX32 R31, R9, R154, 0x1, P2 ;  /* 0x0000009a091f7211 */ /* 0x000fe400010f0eff */
[----:B------:R-:W-:-:S02]  /*3890*/  SEL R28, R37, R28, !P6 ;  /* 0x0000001c251c7207 */ /* 0x000fc40007000000 */
[----:B------:R-:W-:Y:S01]  /*38a0*/  LEA R92, P2, R8, UR22, 0x1 ;  /* 0x00000016085c7c11 */ /* 0x000fe2000f8408ff */
[----:B------:R-:W-:Y:S01]  /*38b0*/  @!P4 IMAD.MOV R79, RZ, RZ, -R79 ;  /* 0x000000ffff4fc224 */ /* 0x000fe200078e0a4f */
[C---:B------:R-:W-:Y:S01]  /*38c0*/  SEL R46, R37.reuse, R32, !P6 ;  /* 0x00000020252e7207 */ /* 0x040fe20007000000 */
[----:B------:R0:W2:Y:S01]  /*38d0*/  @P5 LDG.E.U16 R195, desc[UR24][R30.64] ;  /* 0x000000181ec35981 */ /* 0x0000a2000c1e1500 */
[C---:B------:R-:W-:Y:S02]  /*38e0*/  SEL R34, R37.reuse, R34, !P6 ;  /* 0x0000002225227207 */ /* 0x040fe40007000000 */
[----:B------:R-:W-:Y:S01]  /*38f0*/  SEL R50, R37, R39, !P6 ;  /* 0x0000002725327207 */ /* 0x000fe20007000000 */
[----:B------:R-:W-:Y:S01]  /*3900*/  IMAD R39, R43, UR5, RZ ;  /* 0x000000052b277c24 */ /* 0x000fe2000f8e02ff */
[----:B------:R-:W-:Y:S01]  /*3910*/  SEL R52, R37, R41, !P6 ;  /* 0x0000002925347207 */ /* 0x000fe20007000000 */
[----:B------:R-:W-:Y:S01]  /*3920*/  IMAD R41, R2, UR5, RZ ;  /* 0x0000000502297c24 */ /* 0x000fe2000f8e02ff */
[----:B------:R-:W-:Y:S01]  /*3930*/  LEA R32, P4, R137, R116, 0x1 ;  /* 0x0000007489207211 */ /* 0x000fe200078808ff */
[----:B------:R-:W-:Y:S01]  /*3940*/  IMAD R43, R28, UR5, RZ ;  /* 0x000000051c2b7c24 */ /* 0x000fe2000f8e02ff */
[----:B------:R-:W-:-:S02]  /*3950*/  SEL R36, R37, R36, !P6 ;  /* 0x0000002425247207 */ /* 0x000fc40007000000 */
[----:B------:R-:W-:Y:S02]  /*3960*/  LEA.HI.X.SX32 R8, R8, UR23, 0x1, P2 ;  /* 0x0000001708087c11 */ /* 0x000fe400090f0eff */
[----:B0-----:R-:W-:Y:S02]  /*3970*/  LEA R30, P2, R35, R92, 0x1 ;  /* 0x0000005c231e7211 */ /* 0x001fe400078408ff */
[C---:B------:R-:W-:Y:S02]  /*3980*/  SEL R48, R37.reuse, R33, !P6 ;  /* 0x0000002125307207 */ /* 0x040fe40007000000 */
[----:B------:R-:W-:Y:S02]  /*3990*/  PRMT R194, RZ, 0x7610, R194 ;  /* 0x00007610ffc27816 */ /* 0x000fe400000000c2 */
[C---:B------:R-:W-:Y:S02]  /*39a0*/  SEL R38, R37.reuse, R38, !P6 ;  /* 0x0000002625267207 */ /* 0x040fe40007000000 */
[----:B------:R-:W-:-:S02]  /*39b0*/  SEL R40, R37, R40, !P6 ;  /* 0x0000002825287207 */ /* 0x000fc40007000000 */
[C---:B------:R-:W-:Y:S02]  /*39c0*/  SEL R42, R37.reuse, R42, !P6 ;  /* 0x0000002a252a7207 */ /* 0x040fe40007000000 */
[C---:B------:R-:W-:Y:S02]  /*39d0*/  SEL R54, R37.reuse, R49, !P6 ;  /* 0x0000003125367207 */ /* 0x040fe40007000000 */
[C---:B------:R-:W-:Y:S02]  /*39e0*/  SEL R56, R37.reuse, R51, !P6 ;  /* 0x0000003325387207 */ /* 0x040fe40007000000 */
[C---:B------:R-:W-:Y:S01]  /*39f0*/  SEL R58, R37.reuse, R53, !P6 ;  /* 0x00000035253a7207 */ /* 0x040fe20007000000 */
[----:B------:R-:W-:Y:S01]  /*3a00*/  IMAD R53, R34, UR5, RZ ;  /* 0x0000000522357c24 */ /* 0x000fe2000f8e02ff */
[C---:B------:R-:W-:Y:S02]  /*3a10*/  SEL R60, R37.reuse, R47, !P6 ;  /* 0x0000002f253c7207 */ /* 0x040fe40007000000 */
[----:B------:R-:W-:-:S02]  /*3a20*/  SEL R62, R37, R55, !P6 ;  /* 0x00000037253e7207 */ /* 0x000fc40007000000 */
[C---:B------:R-:W-:Y:S02]  /*3a30*/  SEL R64, R37.reuse, R57, !P6 ;  /* 0x0000003925407207 */ /* 0x040fe40007000000 */
[C---:B------:R-:W-:Y:S02]  /*3a40*/  SEL R66, R37.reuse, R59, !P6 ;  /* 0x0000003b25427207 */ /* 0x040fe40007000000 */
[C---:B------:R-:W-:Y:S02]  /*3a50*/  SEL R81, R37.reuse, R61, !P6 ;  /* 0x0000003d25517207 */ /* 0x040fe40007000000 */
[C---:B------:R-:W-:Y:S02]  /*3a60*/  SEL R83, R37.reuse, R63, !P6 ;  /* 0x0000003f25537207 */ /* 0x040fe40007000000 */
[C---:B------:R-:W-:Y:S02]  /*3a70*/  SEL R85, R37.reuse, R65, !P6 ;  /* 0x0000004125557207 */ /* 0x040fe40007000000 */
[----:B------:R-:W-:-:S02]  /*3a80*/  SEL R87, R37, R67, !P6 ;  /* 0x0000004325577207 */ /* 0x000fc40007000000 */
[C---:B------:R-:W-:Y:S02]  /*3a90*/  SEL R89, R37.reuse, R69, !P6 ;  /* 0x0000004525597207 */ /* 0x040fe40007000000 */
[C---:B------:R-:W-:Y:S02]  /*3aa0*/  SEL R91, R37.reuse, R71, !P6 ;  /* 0x00000047255b7207 */ /* 0x040fe40007000000 */
[C---:B------:R-:W-:Y:S02]  /*3ab0*/  SEL R93, R37.reuse, R73, !P6 ;  /* 0x00000049255d7207 */ /* 0x040fe40007000000 */
[C---:B------:R-:W-:Y:S02]  /*3ac0*/  SEL R111, R37.reuse, R75, !P6 ;  /* 0x0000004b256f7207 */ /* 0x040fe40007000000 */
[----:B------:R-:W-:Y:S02]  /*3ad0*/  SEL R113, R37, R77, !P6 ;  /* 0x0000004d25717207 */ /* 0x000fe40007000000 */
[----:B------:R-:W-:Y:S01]  /*3ae0*/  LEA.HI.X.SX32 R33, R137, R154, 0x1, P4 ;  /* 0x0000009a89217211 */ /* 0x000fe200020f0eff */
[----:B------:R-:W-:Y:S01]  /*3af0*/  IMAD R47, R44, UR5, RZ ;  /* 0x000000052c2f7c24 */ /* 0x000fe2000f8e02ff */
[----:B------:R-:W-:Y:S01]  /*3b00*/  SEL R37, R37, R79, !P6 ;  /* 0x0000004f25257207 */ /* 0x000fe20007000000 */
[----:B------:R-:W-:Y:S01]  /*3b10*/  IMAD R55, R36, UR5, RZ ;  /* 0x0000000524377c24 */ /* 0x000fe2000f8e02ff */
[----:B------:R-:W-:Y:S01]  /*3b20*/  LEA R34, P5, R41, R92, 0x1 ;  /* 0x0000005c29227211 */ /* 0x000fe200078a08ff */
[----:B------:R-:W-:Y:S01]  /*3b30*/  IMAD R49, R46, UR5, RZ ;  /* 0x000000052e317c24 */ /* 0x000fe2000f8e02ff */
[----:B------:R-:W-:Y:S01]  /*3b40*/  LEA.HI.X.SX32 R31, R35, R8, 0x1, P2 ;  /* 0x00000008231f7211 */ /* 0x000fe200010f0eff */
[----:B------:R0:W2:Y:S01]  /*3b50*/  @P3 LDG.E.U16 R194, desc[UR24][R32.64] ;  /* 0x0000001820c23981 */ /* 0x0000a2000c1e1500 */
[----:B------:R-:W-:Y:S01]  /*3b60*/  LEA R36, P2, R43, R92, 0x1 ;  /* 0x0000005c2b247211 */ /* 0x000fe200078408ff */
[----:B------:R-:W-:Y:S01]  /*3b70*/  IMAD R45, R26, UR5, RZ ;  /* 0x000000051a2d7c24 */ /* 0x000fe2000f8e02ff */
[----:B------:R-:W-:Y:S01]  /*3b80*/  LEA.HI.X.SX32 R35, R41, R8, 0x1, P5 ;  /* 0x0000000829237211 */ /* 0x000fe200028f0eff */
[----:B------:R-:W-:Y:S01]  /*3b90*/  IMAD R61, R40, UR5, RZ ;  /* 0x00000005283d7c24 */ /* 0x000fe2000f8e02ff */
[----:B------:R-:W-:Y:S01]  /*3ba0*/  LEA R40, P5, R47, R92, 0x1 ;  /* 0x0000005c2f287211 */ /* 0x000fe200078a08ff */
[----:B------:R-:W-:Y:S01]  /*3bb0*/  IMAD R115, R37, UR5, RZ ;  /* 0x0000000525737c24 */ /* 0x000fe2000f8e02ff */
[----:B------:R-:W-:Y:S01]  /*3bc0*/  LEA.HI.X.SX32 R37, R43, R8, 0x1, P2 ;  /* 0x000000082b257211 */ /* 0x000fe200010f0eff */
[----:B------:R-:W-:Y:S01]  /*3bd0*/  IMAD R65, R42, UR5, RZ ;  /* 0x000000052a417c24 */ /* 0x000fe2000f8e02ff */
[----:B0-----:R-:W-:-:S02]  /*3be0*/  LEA R32, P6, R39, R92, 0x1 ;  /* 0x0000005c27207211 */ /* 0x001fc400078c08ff */
[----:B------:R-:W-:Y:S01]  /*3bf0*/  LEA R42, P2, R49, R92, 0x1 ;  /* 0x0000005c312a7211 */ /* 0x000fe200078408ff */
[----:B------:R-:W-:Y:S01]  /*3c00*/  IMAD R57, R38, UR5, RZ ;  /* 0x0000000526397c24 */ /* 0x000fe2000f8e02ff */
[----:B------:R-:W-:Y:S01]  /*3c10*/  LEA.HI.X.SX32 R33, R39, R8, 0x1, P6 ;  /* 0x0000000827217211 */ /* 0x000fe200030f0eff */
[----:B------:R-:W-:Y:S01]  /*3c20*/  IMAD R51, R48, UR5, RZ ;  /* 0x0000000530337c24 */ /* 0x000fe2000f8e02ff */
[----:B------:R-:W-:Y:S01]  /*3c30*/  LEA R38, P6, R45, R92, 0x1 ;  /* 0x0000005c2d267211 */ /* 0x000fe200078c08ff */
[----:B------:R-:W-:Y:S01]  /*3c40*/  IMAD R59, R50, UR5, RZ ;  /* 0x00000005323b7c24 */ /* 0x000fe2000f8e02ff */
[----:B------:R-:W-:Y:S02]  /*3c50*/  LEA.HI.X.SX32 R41, R47, R8, 0x1, P5 ;  /* 0x000000082f297211 */ /* 0x000fe400028f0eff */
[----:B------:R-:W-:Y:S02]  /*3c60*/  LEA R46, P5, R53, R92, 0x1 ;  /* 0x0000005c352e7211 */ /* 0x000fe400078a08ff */
[----:B------:R-:W-:-:S02]  /*3c70*/  LEA.HI.X.SX32 R43, R49, R8, 0x1, P2 ;  /* 0x00000008312b7211 */ /* 0x000fc400010f0eff */
[----:B------:R-:W-:Y:S01]  /*3c80*/  LEA R48, P2, R55, R92, 0x1 ;  /* 0x0000005c37307211 */ /* 0x000fe200078408ff */
[----:B------:R-:W-:Y:S01]  /*3c90*/  IMAD R63, R52, UR5, RZ ;  /* 0x00000005343f7c24 */ /* 0x000fe2000f8e02ff */
[----:B------:R-:W-:Y:S01]  /*3ca0*/  LEA.HI.X.SX32 R39, R45, R8, 0x1, P6 ;  /* 0x000000082d277211 */ /* 0x000fe200030f0eff */
[----:B------:R-:W-:Y:S01]  /*3cb0*/  IMAD R67, R54, UR5, RZ ;  /* 0x0000000536437c24 */ /* 0x000fe2000f8e02ff */
[----:B------:R-:W-:Y:S02]  /*3cc0*/  LEA R44, P6, R51, R92, 0x1 ;  /* 0x0000005c332c7211 */ /* 0x000fe400078c08ff */
        /* <DEDUP_REMOVED lines=24> */
[----:B------:R-:W-:Y:S02]  /*3e50*/  LOP3.LUT R68, R0, 0x16, RZ, 0xfc, !PT ;  /* 0x0000001600447812 */ /* 0x000fe400078efcff */
[----:B------:R-:W-:Y:S02]  /*3e60*/  LEA R62, P6, R69, R92, 0x1 ;  /* 0x0000005c453e7211 */ /* 0x000fe400078c08ff */
[----:B------:R-:W-:Y:S01]  /*3e70*/  LEA.HI.X.SX32 R65, R71, R8, 0x1, P5 ;  /* 0x0000000847417211 */ /* 0x000fe200028f0eff */
[----:B------:R-:W-:Y:S01]  /*3e80*/  IMAD R85, R85, UR5, RZ ;  /* 0x0000000555557c24 */ /* 0x000fe2000f8e02ff */
[----:B------:R-:W-:-:S02]  /*3e90*/  LEA R70, P5, R77, R92, 0x1 ;  /* 0x0000005c4d467211 */ /* 0x000fc400078a08ff */
[----:B------:R-:W-:Y:S02]  /*3ea0*/  LEA.HI.X.SX32 R67, R73, R8, 0x1, P2 ;  /* 0x0000000849437211 */ /* 0x000fe400010f0eff */
[----:B------:R-:W-:Y:S01]  /*3eb0*/  LEA R72, P2, R79, R92, 0x1 ;  /* 0x0000005c4f487211 */ /* 0x000fe200078408ff */
[----:B------:R-:W-:Y:S01]  /*3ec0*/  IMAD R81, R81, UR5, RZ ;  /* 0x0000000551517c24 */ /* 0x000fe2000f8e02ff */
[----:B------:R-:W-:Y:S02]  /*3ed0*/  ISETP.LT.AND P4, PT, R68, R6, P0 ;  /* 0x000000064400720c */ /* 0x000fe40000781270 */
[----:B------:R-:W-:Y:S01]  /*3ee0*/  LEA.HI.X.SX32 R63, R69, R8, 0x1, P6 ;  /* 0x00000008453f7211 */ /* 0x000fe200030f0eff */
[----:B------:R-:W-:Y:S01]  /*3ef0*/  IMAD R89, R89, UR5, RZ ;  /* 0x0000000559597c24 */ /* 0x000fe2000f8e02ff */
[----:B------:R-:W-:Y:S02]  /*3f00*/  LEA R68, P6, R75, R92, 0x1 ;  /* 0x0000005c4b447211 */ /* 0x000fe400078c08ff */
[----:B------:R-:W-:Y:S01]  /*3f10*/  LEA.HI.X.SX32 R71, R77, R8, 0x1, P5 ;  /* 0x000000084d477211 */ /* 0x000fe200028f0eff */
[----:B------:R-:W-:Y:S01]  /*3f20*/  IMAD R91, R91, UR5, RZ ;  /* 0x000000055b5b7c24 */ /* 0x000fe2000f8e02ff */
[----:B------:R-:W-:-:S02]  /*3f30*/  LEA R76, P5, R83, R92, 0x1 ;  /* 0x0000005c534c7211 */ /* 0x000fc400078a08ff */
[----:B------:R-:W-:Y:S02]  /*3f40*/  LEA.HI.X.SX32 R73, R79, R8, 0x1, P2 ;  /* 0x000000084f497211 */ /* 0x000fe400010f0eff */
[----:B------:R-:W-:Y:S01]  /*3f50*/  LEA R78, P2, R85, R92, 0x1 ;  /* 0x0000005c554e7211 */ /* 0x000fe200078408ff */
[----:B------:R-:W-:Y:S01]  /*3f60*/  IMAD R87, R87, UR5, RZ ;  /* 0x0000000557577c24 */ /* 0x000fe2000f8e02ff */
        /* <DEDUP_REMOVED lines=9> */
[----:B------:R-:W-:Y:S02]  /*4000*/  LEA.HI.X.SX32 R75, R81, R8, 0x1, P6 ;  /* 0x00000008514b7211 */ /* 0x000fe400030f0eff */
[----:B------:R-:W-:Y:S02]  /*4010*/  LEA R80, P6, R87, R92, 0x1 ;  /* 0x0000005c57507211 */ /* 0x000fe400078c08ff */
[----:B------:R-:W-:Y:S02]  /*4020*/  LEA.HI.X.SX32 R83, R89, R8, 0x1, P5 ;  /* 0x0000000859537211 */ /* 0x000fe400028f0eff */
[----:B------:R-:W-:-:S02]  /*4030*/  LEA R88, P5, R111, R92, 0x1 ;  /* 0x0000005c6f587211 */ /* 0x000fc400078a08ff */
[----:B------:R-:W-:Y:S02]  /*4040*/  LEA.HI.X.SX32 R85, R91, R8, 0x1, P2 ;  /* 0x000000085b557211 */ /* 0x000fe400010f0eff */
[----:B------:R-:W-:Y:S02]  /*4050*/  LEA R90, P2, R113, R92, 0x1 ;  /* 0x0000005c715a7211 */ /* 0x000fe400078408ff */
[----:B------:R-:W-:Y:S02]  /*4060*/  LOP3.LUT R241, R0, 0x36, RZ, 0xfc, !PT ;  /* 0x0000003600f17812 */ /* 0x000fe400078efcff */
[----:B------:R-:W-:Y:S02]  /*4070*/  LEA.HI.X.SX32 R81, R87, R8, 0x1, P6 ;  /* 0x0000000857517211 */ /* 0x000fe400030f0eff */
[----:B------:R-:W-:Y:S02]  /*4080*/  LEA R86, P6, R93, R92, 0x1 ;  /* 0x0000005c5d567211 */ /* 0x000fe400078c08ff */
[----:B------:R-:W-:-:S02]  /*4090*/  LEA.HI.X.SX32 R89, R111, R8, 0x1, P5 ;  /* 0x000000086f597211 */ /* 0x000fc400028f0eff */
[----:B------:R-:W-:Y:S02]  /*40a0*/  LEA R92, P5, R115, R92, 0x1 ;  /* 0x0000005c735c7211 */ /* 0x000fe400078a08ff */
[----:B------:R-:W-:Y:S02]  /*40b0*/  LEA.HI.X.SX32 R91, R113, R8, 0x1, P2 ;  /* 0x00000008715b7211 */ /* 0x000fe400010f0eff */
[----:B------:R-:W-:Y:S02]  /*40c0*/  ISETP.LT.AND P2, PT, R241, R6, P0 ;  /* 0x00000006f100720c */ /* 0x000fe40000741270 */
[-C--:B------:R-:W-:Y:S02]  /*40d0*/  LEA.HI.X.SX32 R87, R93, R8.reuse, 0x1, P6 ;  /* 0x000000085d577211 */ /* 0x080fe400030f0eff */
[----:B------:R-:W-:Y:S02]  /*40e0*/  LEA.HI.X.SX32 R93, R115, R8, 0x1, P5 ;  /* 0x00000008735d7211 */ /* 0x000fe400028f0eff */
[----:B------:R-:W-:-:S02]  /*40f0*/  LEA R28, P5, R29, R116, 0x1 ;  /* 0x000000741d1c7211 */ /* 0x000fc400078a08ff */
[----:B------:R-:W-:Y:S02]  /*4100*/  PRMT R8, RZ, 0x7610, R8 ;  /* 0x00007610ff087816 */ /* 0x000fe40000000008 */
[----:B------:R-:W-:Y:S02]  /*4110*/  LEA.HI.X.SX32 R29, R29, R154, 0x1, P5 ;  /* 0x0000009a1d1d7211 */ /* 0x000fe400028f0eff */
[----:B------:R-:W-:-:S03]  /*4120*/  LEA.HI R230, R222, 0xe, RZ, 0x1a ;  /* 0x0000000edee67811 */ /* 0x000fc600078fd0ff */
[----:B------:R0:W2:Y:S01]  /*4130*/  @P2 LDG.E.U16 R8, desc[UR24][R28.64] ;  /* 0x000000181c082981 */ /* 0x0000a2000c1e1500 */
[----:B------:R-:W-:Y:S02]  /*4140*/  LEA R98, P2, R99, R116, 0x1 ;  /* 0x0000007463627211 */ /* 0x000fe400078408ff */
[----:B------:R-:W-:Y:S01]  /*4150*/  LOP3.LUT R248, R0, 0x26, RZ, 0xfc, !PT ;  /* 0x0000002600f87812 */ /* 0x000fe200078efcff */
[----:B------:R-:W-:Y:S01]  /*4160*/  IMAD R111, R230, R4, RZ ;  /* 0x00000004e66f7224 */ /* 0x000fe200078e02ff */
[-C--:B------:R-:W-:Y:S02]  /*4170*/  LEA R2, P6, R3, R116.reuse, 0x1 ;  /* 0x0000007403027211 */ /* 0x080fe400078c08ff */
[----:B------:R-:W-:Y:S02]  /*4180*/  LEA R96, P5, R97, R116, 0x1 ;  /* 0x0000007461607211 */ /* 0x000fe400078a08ff */
[----:B------:R-:W-:Y:S02]  /*4190*/  LEA.HI.X.SX32 R99, R99, R154, 0x1, P2 ;  /* 0x0000009a63637211 */ /* 0x000fe400010f0eff */
[----:B------:R-:W-:-:S02]  /*41a0*/  LEA.HI R227, R222, 0x3e, RZ, 0x1a ;  /* 0x0000003edee37811 */ /* 0x000fc400078fd0ff */
[----:B------:R-:W-:Y:S02]  /*41b0*/  LEA R118, P2, R103, R116, 0x1 ;  /* 0x0000007467767211 */ /* 0x000fe400078408ff */
[----:B------:R-:W-:Y:S02]  /*41c0*/  ISETP.LT.AND P3, PT, R248, R6, P0 ;  /* 0x00000006f800720c */ /* 0x000fe40000761270 */
[----:B------:R-:W-:Y:S02]  /*41d0*/  PRMT R193, RZ, 0x7610, R193 ;  /* 0x00007610ffc17816 */ /* 0x000fe400000000c1 */
[-C--:B------:R-:W-:Y:S02]  /*41e0*/  LEA.HI.X.SX32 R3, R3, R154.reuse, 0x1, P6 ;  /* 0x0000009a03037211 */ /* 0x080fe400030f0eff */
[----:B------:R-:W-:Y:S01]  /*41f0*/  LEA.HI.X.SX32 R97, R97, R154, 0x1, P5 ;  /* 0x0000009a61617211 */ /* 0x000fe200028f0eff */
[----:B------:R-:W-:Y:S01]  /*4200*/  IMAD R117, R227, R4, RZ ;  /* 0x00000004e3757224 */ /* 0x000fe200078e02ff */
[----:B------:R-:W-:Y:S01]  /*4210*/  LEA R26, P6, R27, R116, 0x1 ;  /* 0x000000741b1a7211 */ /* 0x000fe200078c08ff */
[----:B------:R1:W2:Y:S01]  /*4220*/  @P4 LDG.E.U16 R193, desc[UR24][R2.64] ;  /* 0x0000001802c14981 */ /* 0x0002a2000c1e1500 */
[----:B------:R-:W-:-:S02]  /*4230*/  LEA.HI R228, R222, 0x2e, RZ, 0x1a ;  /* 0x0000002edee47811 */ /* 0x000fc400078fd0ff */
[----:B0-----:R-:W-:Y:S02]  /*4240*/  LEA R28, P5, R107, R116, 0x1 ;  /* 0x000000746b1c7211 */ /* 0x001fe400078a08ff */
[----:B------:R-:W-:Y:S02]  /*4250*/  LEA.HI.X.SX32 R119, R103, R154, 0x1, P2 ;  /* 0x0000009a67777211 */ /* 0x000fe400010f0eff */
[----:B------:R-:W-:Y:S02]  /*4260*/  LEA.HI R224, R222, 0x6e, RZ, 0x1a ;  /* 0x0000006edee07811 */ /* 0x000fe400078fd0ff */
[----:B------:R-:W-:Y:S01]  /*4270*/  LEA R102, P2, R111, R116, 0x1 ;  /* 0x000000746f667211 */ /* 0x000fe200078408ff */
[----:B------:R-:W-:Y:S01]  /*4280*/  IMAD R115, R228, R4, RZ ;  /* 0x00000004e4737224 */ /* 0x000fe200078e02ff */
[----:B------:R-:W-:Y:S02]  /*4290*/  LEA.HI.X.SX32 R27, R27, R154, 0x1, P6 ;  /* 0x0000009a1b1b7211 */ /* 0x000fe400030f0eff */
[----:B------:R-:W-:-:S02]  /*42a0*/  PRMT R192, RZ, 0x7610, R192 ;  /* 0x00007610ffc07816 */ /* 0x000fc400000000c0 */
[----:B------:R-:W-:Y:S01]  /*42b0*/  LEA.HI.X.SX32 R29, R107, R154, 0x1, P5 ;  /* 0x0000009a6b1d7211 */ /* 0x000fe200028f0eff */
[----:B------:R-:W-:Y:S01]  /*42c0*/  IMAD R155, R224, R4, RZ ;  /* 0x00000004e09b7224 */ /* 0x000fe200078e02ff */
[-C--:B-1----:R-:W-:Y:S02]  /*42d0*/  LEA R2, P6, R109, R116.reuse, 0x1 ;  /* 0x000000746d027211 */ /* 0x082fe400078c08ff */
[----:B------:R-:W-:Y:S01]  /*42e0*/  LEA R100, P5, R101, R116, 0x1 ;  /* 0x0000007465647211 */ /* 0x000fe200078a08ff */
[----:B------:R0:W2:Y:S01]  /*42f0*/  @P3 LDG.E.U16 R192, desc[UR24][R26.64] ;  /* 0x000000181ac03981 */ /* 0x0000a2000c1e1500 */
[----:B------:R-:W-:Y:S02]  /*4300*/  LEA.HI.X.SX32 R103, R111, R154, 0x1, P2 ;  /* 0x0000009a6f677211 */ /* 0x000fe400010f0eff */
[----:B------:R-:W-:Y:S02]  /*4310*/  LEA R108, P2, R117, R116, 0x1 ;  /* 0x00000074756c7211 */ /* 0x000fe400078408ff */
[----:B------:R-:W-:-:S02]  /*4320*/  LEA.HI R229, R222, 0x1e, RZ, 0x1a ;  /* 0x0000001edee57811 */ /* 0x000fc400078fd0ff */
[----:B------:R-:W-:Y:S02]  /*4330*/  LEA.HI R225, R222, 0x5e, RZ, 0x1a ;  /* 0x0000005edee17811 */ /* 0x000fe400078fd0ff */
[-C--:B------:R-:W-:Y:S02]  /*4340*/  LEA.HI.X.SX32 R3, R109, R154.reuse, 0x1, P6 ;  /* 0x0000009a6d037211 */ /* 0x080fe400030f0eff */
[----:B------:R-:W-:Y:S02]  /*4350*/  LEA.HI.X.SX32 R101, R101, R154, 0x1, P5 ;  /* 0x0000009a65657211 */ /* 0x000fe400028f0eff */
[----:B------:R-:W-:Y:S02]  /*4360*/  LEA R106, P5, R115, R116, 0x1 ;  /* 0x00000074736a7211 */ /* 0x000fe400078a08ff */
[----:B------:R-:W-:Y:S01]  /*4370*/  LEA.HI.X.SX32 R109, R117, R154, 0x1, P2 ;  /* 0x0000009a756d7211 */ /* 0x000fe200010f0eff */
[----:B------:R-:W-:Y:S01]  /*4380*/  IMAD R113, R229, R4, RZ ;  /* 0x00000004e5717224 */ /* 0x000fe200078e02ff */
[----:B------:R-:W-:-:S02]  /*4390*/  LEA R94, P3, R95, R116, 0x1 ;  /* 0x000000745f5e7211 */ /* 0x000fc400078608ff */
[----:B------:R-:W-:Y:S01]  /*43a0*/  LEA R114, P2, R155, R116, 0x1 ;  /* 0x000000749b727211 */ /* 0x000fe200078408ff */
[----:B------:R-:W-:Y:S01]  /*43b0*/  IMAD R153, R225, R4, RZ ;  /* 0x00000004e1997224 */ /* 0x000fe200078e02ff */
[----:B------:R-:W-:Y:S02]  /*43c0*/  LOP3.LUT R205, R0, 0x76, RZ, 0xfc, !PT ;  /* 0x0000007600cd7812 */ /* 0x000fe400078efcff */
[-C--:B------:R-:W-:Y:S02]  /*43d0*/  LEA.HI.X.SX32 R107, R115, R154.reuse, 0x1, P5 ;  /* 0x0000009a736b7211 */ /* 0x080fe400028f0eff */
[-C--:B------:R-:W-:Y:S02]  /*43e0*/  LEA.HI.X.SX32 R95, R95, R154.reuse, 0x1, P3 ;  /* 0x0000009a5f5f7211 */ /* 0x080fe400018f0eff */
[----:B------:R-:W-:Y:S02]  /*43f0*/  LEA.HI.X.SX32 R115, R155, R154, 0x1, P2 ;  /* 0x0000009a9b737211 */ /* 0x000fe400010f0eff */
[----:B0-----:R-:W-:-:S02]  /*4400*/  LEA R26, P3, R105, R116, 0x1 ;  /* 0x00000074691a7211 */ /* 0x001fc400078608ff */
[----:B------:R-:W-:Y:S02]  /*4410*/  ISETP.LT.AND P2, PT, R205, R6, P0 ;  /* 0x00000006cd00720c */ /* 0x000fe40000741270 */
[-C--:B------:R-:W-:Y:S02]  /*4420*/  LEA R104, P6, R113, R116.reuse, 0x1 ;  /* 0x0000007471687211 */ /* 0x080fe400078c08ff */
[----:B------:R-:W-:Y:S02]  /*4430*/  LEA R112, P5, R153, R116, 0x1 ;  /* 0x0000007499707211 */ /* 0x000fe400078a08ff */
[----:B------:R-:W-:Y:S02]  /*4440*/  LOP3.LUT R234, R0, 0x46, RZ, 0xfc, !PT ;  /* 0x0000004600ea7812 */ /* 0x000fe400078efcff */
[-C--:B------:R-:W-:Y:S02]  /*4450*/  LEA.HI.X.SX32 R27, R105, R154.reuse, 0x1, P3 ;  /* 0x0000009a691b7211 */ /* 0x080fe400018f0eff */
[----:B------:R-:W-:-:S02]  /*4460*/  LEA.HI.X.SX32 R105, R113, R154, 0x1, P6 ;  /* 0x0000009a71697211 */ /* 0x000fc400030f0eff */
[----:B------:R-:W-:Y:S02]  /*4470*/  LEA.HI.X.SX32 R113, R153, R154, 0x1, P5 ;  /* 0x0000009a99717211 */ /* 0x000fe400028f0eff */
[-C--:B------:R-:W-:Y:S02]  /*4480*/  ISETP.LT.AND P4, PT, R234, R6.reuse, P0 ;  /* 0x00000006ea00720c */ /* 0x080fe40000781270 */
[----:B------:R-:W-:Y:S02]  /*4490*/  PRMT R153, RZ, 0x7610, R153 ;  /* 0x00007610ff997816 */ /* 0x000fe40000000099 */
[----:B------:R-:W-:Y:S02]  /*44a0*/  PRMT R152, RZ, 0x7610, R152 ;  /* 0x00007610ff987816 */ /* 0x000fe40000000098 */
[----:B------:R-:W-:Y:S02]  /*44b0*/  LEA.HI R226, R222, 0x4e, RZ, 0x1a ;  /* 0x0000004edee27811 */ /* 0x000fe400078fd0ff */
[----:B------:R-:W3:Y:S01]  /*44c0*/  @P2 LDG.E.U16 R153, desc[UR24][R118.64] ;  /* 0x0000001876992981 */ /* 0x000ee2000c1e1500 */
[----:B------:R-:W-:-:S02]  /*44d0*/  ISETP.LT.AND P2, PT, R0, R6, P0 ;  /* 0x000000060000720c */ /* 0x000fc40000741270 */
[----:B------:R-:W-:Y:S02]  /*44e0*/  IMAD R151, R226, R4, RZ ;  /* 0x00000004e2977224 */ /* 0x000fe400078e02ff */
[----:B------:R0:W3:Y:S01]  /*44f0*/  @P4 LDG.E.U16 R152, desc[UR24][R2.64] ;  /* 0x0000001802984981 */ /* 0x0000e2000c1e1500 */
[----:B------:R-:W-:Y:S02]  /*4500*/  LEA.HI R197, R222, 0x7e, RZ, 0x1a ;  /* 0x0000007edec57811 */ /* 0x000fe400078fd0ff */
[----:B------:R-:W-:Y:S02]  /*4510*/  LEA R110, P6, R151, R116, 0x1 ;  /* 0x00000074976e7211 */ /* 0x000fe400078c08ff */
[C---:B------:R-:W-:Y:S02]  /*4520*/  LOP3.LUT R200, R0.reuse, 0x66, RZ, 0xfc, !PT ;  /* 0x0000006600c87812 */ /* 0x040fe400078efcff */
[----:B0-----:R-:W-:Y:S01]  /*4530*/  PRMT R2, RZ, 0x7610, R2 ;  /* 0x00007610ff027816 */ /* 0x001fe20000000002 */
[----:B------:R-:W-:Y:S01]  /*4540*/  IMAD R157, R197, R4, RZ ;  /* 0x00000004c59d7224 */ /* 0x000fe200078e02ff */
[----:B------:R-:W-:-:S02]  /*4550*/  LOP3.LUT R231, R0, 0x2, RZ, 0xfc, !PT ;  /* 0x0000000200e77812 */ /* 0x000fc400078efcff */
[----:B------:R-:W-:Y:S02]  /*4560*/  LOP3.LUT R214, R0, 0x56, RZ, 0xfc, !PT ;  /* 0x0000005600d67812 */ /* 0x000fe400078efcff */
[----:B------:R-:W3:Y:S01]  /*4570*/  @P2 LDG.E.U16 R2, desc[UR24][R94.64] ;  /* 0x000000185e022981 */ /* 0x000ee2000c1e1500 */
[----:B------:R-:W-:Y:S02]  /*4580*/  LEA.HI.X.SX32 R111, R151, R154, 0x1, P6 ;  /* 0x0000009a976f7211 */ /* 0x000fe400030f0eff */
[-C--:B------:R-:W-:Y:S02]  /*4590*/  ISETP.LT.AND P6, PT, R200, R6.reuse, P0 ;  /* 0x00000006c800720c */ /* 0x080fe400007c1270 */
[----:B------:R-:W-:Y:S02]  /*45a0*/  ISETP.LT.AND P2, PT, R231, R6, P0 ;  /* 0x00000006e700720c */ /* 0x000fe40000741270 */
[----:B------:R-:W-:Y:S01]  /*45b0*/  LEA R116, P5, R157, R116, 0x1 ;  /* 0x000000749d747211 */ /* 0x000fe200078a08ff */
[----:B------:R-:W4:Y:S01]  /*45c0*/  LDL.LU R231, [R1+0xc] ;  /* 0x00000c0001e77983 */ /* 0x000f220000300800 */
[----:B------:R-:W-:-:S02]  /*45d0*/  ISETP.LT.AND P3, PT, R214, R6, P0 ;  /* 0x00000006d600720c */ /* 0x000fc40000761270 */
[----:B------:R-:W-:Y:S02]  /*45e0*/  LEA.HI.X.SX32 R117, R157, R154, 0x1, P5 ;  /* 0x0000009a9d757211 */ /* 0x000fe400028f0eff */
[----:B------:R-:W-:Y:S02]  /*45f0*/  PRMT R154, RZ, 0x7610, R154 ;  /* 0x00007610ff9a7816 */ /* 0x000fe4000000009a */
[----:B------:R-:W-:Y:S02]  /*4600*/  PRMT R191, RZ, 0x7610, R191 ;  /* 0x00007610ffbf7816 */ /* 0x000fe400000000bf */
[----:B------:R-:W-:Y:S02]  /*4610*/  PRMT R151, RZ, 0x7610, R151 ;  /* 0x00007610ff977816 */ /* 0x000fe40000000097 */
[C---:B------:R-:W-:Y:S01]  /*4620*/  LOP3.LUT R3, R0.reuse, 0x4, RZ, 0xfc, !PT ;  /* 0x0000000400037812 */ /* 0x040fe200078efcff */
[----:B------:R-:W4:Y:S01]  /*4630*/  @P6 LDG.E.U16 R154, desc[UR24][R28.64] ;  /* 0x000000181c9a6981 */ /* 0x000f22000c1e1500 */
[----:B------:R-:W-:-:S02]  /*4640*/  LOP3.LUT R0, R0, 0x6, RZ, 0xfc, !PT ;  /* 0x0000000600007812 */ /* 0x000fc400078efcff */
[-C--:B------:R-:W-:Y:S01]  /*4650*/  ISETP.LT.AND P6, PT, R3, R6.reuse, P0 ;  /* 0x000000060300720c */ /* 0x080fe200007c1270 */
[----:B------:R-:W4:Y:S01]  /*4660*/  @P2 LDG.E.U16 R191, desc[UR24][R96.64] ;  /* 0x0000001860bf2981 */ /* 0x000f22000c1e1500 */
[-C--:B------:R-:W-:Y:S02]  /*4670*/  ISETP.LT.AND P5, PT, R0, R6.reuse, P0 ;  /* 0x000000060000720c */ /* 0x080fe400007a1270 */
[-C--:B------:R-:W-:Y:S01]  /*4680*/  ISETP.LT.AND P4, PT, R230, R6.reuse, P0 ;  /* 0x00000006e600720c */ /* 0x080fe20000781270 */
[----:B------:R0:W4:Y:S01]  /*4690*/  @P3 LDG.E.U16 R151, desc[UR24][R26.64] ;  /* 0x000000181a973981 */ /* 0x000122000c1e1500 */
[-C--:B------:R-:W-:Y:S02]  /*46a0*/  ISETP.LT.AND P3, PT, R229, R6.reuse, P0 ;  /* 0x00000006e500720c */ /* 0x080fe40000761270 */
[----:B------:R-:W-:Y:S02]  /*46b0*/  ISETP.LT.AND P2, PT, R228, R6, P0 ;  /* 0x00000006e400720c */ /* 0x000fe40000741270 */
[----:B------:R-:W-:-:S02]  /*46c0*/  PRMT R160, RZ, 0x7610, R160 ;  /* 0x00007610ffa07816 */ /* 0x000fc400000000a0 */
[----:B------:R-:W-:Y:S02]  /*46d0*/  PRMT R161, RZ, 0x7610, R161 ;  /* 0x00007610ffa17816 */ /* 0x000fe400000000a1 */
[----:B------:R-:W-:Y:S02]  /*46e0*/  PRMT R162, RZ, 0x7610, R162 ;  /* 0x00007610ffa27816 */ /* 0x000fe400000000a2 */
[----:B------:R-:W-:Y:S01]  /*46f0*/  PRMT R163, RZ, 0x7610, R163 ;  /* 0x00007610ffa37816 */ /* 0x000fe200000000a3 */
[----:B------:R-:W4:Y:S01]  /*4700*/  @P6 LDG.E.U16 R160, desc[UR24][R98.64] ;  /* 0x0000001862a06981 */ /* 0x000f22000c1e1500 */
[----:B------:R-:W-:Y:S02]  /*4710*/  PRMT R164, RZ, 0x7610, R164 ;  /* 0x00007610ffa47816 */ /* 0x000fe400000000a4 */
[-C--:B------:R-:W-:Y:S01]  /*4720*/  ISETP.LT.AND P6, PT, R227, R6.reuse, P0 ;  /* 0x00000006e300720c */ /* 0x080fe200007c1270 */
[----:B------:R-:W4:Y:S01]  /*4730*/  @P5 LDG.E.U16 R161, desc[UR24][R100.64] ;  /* 0x0000001864a15981 */ /* 0x000f22000c1e1500 */
[----:B------:R-:W-:-:S03]  /*4740*/  ISETP.LT.AND P5, PT, R226, R6, P0 ;  /* 0x00000006e200720c */ /* 0x000fc600007a1270 */
[----:B------:R-:W4:Y:S01]  /*4750*/  @P4 LDG.E.U16 R162, desc[UR24][R102.64] ;  /* 0x0000001866a24981 */ /* 0x000f22000c1e1500 */
[----:B------:R-:W-:-:S03]  /*4760*/  ISETP.LT.AND P4, PT, R225, R6, P0 ;  /* 0x00000006e100720c */ /* 0x000fc60000781270 */
[----:B------:R-:W4:Y:S01]  /*4770*/  @P3 LDG.E.U16 R163, desc[UR24][R104.64] ;  /* 0x0000001868a33981 */ /* 0x000f22000c1e1500 */
[----:B------:R-:W-:-:S03]  /*4780*/  ISETP.LT.AND P3, PT, R224, R6, P0 ;  /* 0x00000006e000720c */ /* 0x000fc60000761270 */
[----:B------:R-:W4:Y:S01]  /*4790*/  @P2 LDG.E.U16 R164, desc[UR24][R106.64] ;  /* 0x000000186aa42981 */ /* 0x000f22000c1e1500 */
[-C--:B------:R-:W-:Y:S02]  /*47a0*/  ISETP.LT.AND P2, PT, R223, R6.reuse, P0 ;  /* 0x00000006df00720c */ /* 0x080fe40000741270 */
[----:B------:R-:W-:Y:S02]  /*47b0*/  ISETP.LT.AND P0, PT, R197, R6, P0 ;  /* 0x00000006c500720c */ /* 0x000fe40000701270 */
[----:B------:R-:W-:Y:S02]  /*47c0*/  PRMT R165, RZ, 0x7610, R165 ;  /* 0x00007610ffa57816 */ /* 0x000fe400000000a5 */
[----:B------:R-:W-:Y:S02]  /*47d0*/  PRMT R166, RZ, 0x7610, R166 ;  /* 0x00007610ffa67816 */ /* 0x000fe400000000a6 */
[----:B------:R-:W-:Y:S02]  /*47e0*/  PRMT R167, RZ, 0x7610, R167 ;  /* 0x00007610ffa77816 */ /* 0x000fe400000000a7 */
[----:B------:R-:W-:Y:S01]  /*47f0*/  PRMT R168, RZ, 0x7610, R168 ;  /* 0x00007610ffa87816 */ /* 0x000fe200000000a8 */
[----:B------:R-:W4:Y:S01]  /*4800*/  @P6 LDG.E.U16 R165, desc[UR24][R108.64] ;  /* 0x000000186ca56981 */ /* 0x000f22000c1e1500 */
[----:B------:R-:W-:-:S02]  /*4810*/  PRMT R169, RZ, 0x7610, R169 ;  /* 0x00007610ffa97816 */ /* 0x000fc400000000a9 */
[----:B------:R-:W-:Y:S01]  /*4820*/  PRMT R170, RZ, 0x7610, R170 ;  /* 0x00007610ffaa7816 */ /* 0x000fe200000000aa */
[----:B------:R-:W4:Y:S01]  /*4830*/  @P5 LDG.E.U16 R166, desc[UR24][R110.64] ;  /* 0x000000186ea65981 */ /* 0x000f22000c1e1500 */
[----:B------:R-:W-:Y:S02]  /*4840*/  PRMT R171, RZ, 0x7610, R171 ;  /* 0x00007610ffab7816 */ /* 0x000fe400000000ab */
[----:B------:R-:W-:Y:S01]  /*4850*/  PRMT R172, RZ, 0x7610, R172 ;  /* 0x00007610ffac7816 */ /* 0x000fe200000000ac */
[----:B------:R-:W4:Y:S01]  /*4860*/  @P4 LDG.E.U16 R167, desc[UR24][R112.64] ;  /* 0x0000001870a74981 */ /* 0x000f22000c1e1500 */
        /* <DEDUP_REMOVED lines=9> */
[----:B------:R-:W-:-:S03]  /*4900*/  PRMT R179, RZ, 0x7610, R179 ;  /* 0x00007610ffb37816 */ /* 0x000fc600000000b3 */
        /* <DEDUP_REMOVED lines=29> */
[----:B0-----:R-:W-:-:S03]  /*4ae0*/  PRMT R26, RZ, 0x7610, R26 ;  /* 0x00007610ff1a7816 */ /* 0x001fc6000000001a */
        /* <DEDUP_REMOVED lines=8> */
[----:B------:R-:W4:Y:S04]  /*4b70*/  @P2 LDG.E.U16 R190, desc[UR24][R40.64] ;  /* 0x0000001828be2981 */ /* 0x000f28000c1e1500 */
[----:B------:R-:W4:Y:S01]  /*4b80*/  @P2 LDG.E.U16 R157, desc[UR24][R56.64] ;  /* 0x00000018389d2981 */ /* 0x000f22000c1e1500 */
[----:B------:R-:W-:-:S03]  /*4b90*/  PRMT R119, RZ, 0x7610, R119 ;  /* 0x00007610ff777816 */ /* 0x000fc60000000077 */
[----:B------:R-:W4:Y:S01]  /*4ba0*/  @P2 LDG.E.U16 R158, desc[UR24][R72.64] ;  /* 0x00000018489e2981 */ /* 0x000f22000c1e1500 */
[----:B------:R-:W-:-:S03]  /*4bb0*/  PRMT R155, RZ, 0x7610, R155 ;  /* 0x00007610ff9b7816 */ /* 0x000fc6000000009b */
[----:B------:R-:W4:Y:S01]  /*4bc0*/  @P2 LDG.E.U16 R159, desc[UR24][R88.64] ;  /* 0x00000018589f2981 */ /* 0x000f22000c1e1500 */
[----:B------:R-:W-:-:S03]  /*4bd0*/  PRMT R156, RZ, 0x7610, R156 ;  /* 0x00007610ff9c7816 */ /* 0x000fc6000000009c */
[----:B------:R-:W4:Y:S04]  /*4be0*/  @P2 LDG.E.U16 R26, desc[UR24][R42.64] ;  /* 0x000000182a1a2981 */ /* 0x000f28000c1e1500 */
[----:B------:R-:W4:Y:S04]  /*4bf0*/  @P2 LDG.E.U16 R27, desc[UR24][R58.64] ;  /* 0x000000183a1b2981 */ /* 0x000f28000c1e1500 */
[----:B------:R-:W4:Y:S04]  /*4c00*/  @P2 LDG.E.U16 R28, desc[UR24][R74.64] ;  /* 0x000000184a1c2981 */ /* 0x000f28000c1e1500 */
[----:B------:R-:W4:Y:S04]  /*4c10*/  @P2 LDG.E.U16 R29, desc[UR24][R90.64] ;  /* 0x000000185a1d2981 */ /* 0x000f28000c1e1500 */
[----:B------:R-:W4:Y:S04]  /*4c20*/  @P2 LDG.E.U16 R118, desc[UR24][R44.64] ;  /* 0x000000182c762981 */ /* 0x000f28000c1e1500 */
[----:B------:R-:W4:Y:S04]  /*4c30*/  @P2 LDG.E.U16 R119, desc[UR24][R60.64] ;  /* 0x000000183c772981 */ /* 0x000f28000c1e1500 */
[----:B------:R-:W4:Y:S04]  /*4c40*/  @P2 LDG.E.U16 R155, desc[UR24][R76.64] ;  /* 0x000000184c9b2981 */ /* 0x000f28000c1e1500 */
[----:B------:R-:W4:Y:S01]  /*4c50*/  @P2 LDG.E.U16 R156, desc[UR24][R92.64] ;  /* 0x000000185c9c2981 */ /* 0x000f22000c1e1500 */
[----:B------:R-:W-:Y:S01]  /*4c60*/  IMAD.SHL.U32 R197, R222, 0x2, RZ ;  /* 0x00000002dec57824 */ /* 0x000fe200078e00ff */
[----:B------:R-:W-:-:S04]  /*4c70*/  @!UP1 UIADD3 UR4, UPT, UPT, -UR4, 0x100000, URZ ;  /* 0x0010000004049890 */ /* 0x000fc8000fffe1ff */
[----:B------:R-:W-:Y:S02]  /*4c80*/  @!UP1 USHF.L.U32 UR5, UR4, 0xb, URZ ;  /* 0x0000000b04059899 */ /* 0x000fe400080006ff */
[----:B------:R-:W-:Y:S01]  /*4c90*/  @!UP1 USHF.L.U32 UR4, UR4, 0x1, URZ ;  /* 0x0000000104049899 */ /* 0x000fe200080006ff */
[----:B------:R-:W-:Y:S02]  /*4ca0*/  SHF.R.S32.HI R0, RZ, 0x6, R222 ;  /* 0x00000006ff007819 */ /* 0x000fe400000114de */
[----:B------:R-:W-:Y:S02]  /*4cb0*/  LOP3.LUT R197, R197, 0x7e, RZ, 0xc0, !PT ;  /* 0x0000007ec5c57812 */ /* 0x000fe400078ec0ff */
[----:B------:R-:W-:Y:S01]  /*4cc0*/  SGXT R0, R0, 0x1 ;  /* 0x000000010000781a */ /* 0x000fe20000000200 */
[----:B------:R-:W-:-:S03]  /*4cd0*/  VOTEU.ALL UP1, P1 ;  /* 0x0000000000ff7886 */ /* 0x000fc60000820000 */
[----:B------:R-:W-:-:S03]  /*4ce0*/  LOP3.LUT R0, R197, 0x90, R0, 0x78, !PT ;  /* 0x00000090c5007812 */ /* 0x000fc600078e7800 */
[----:B------:R0:W1:Y:S02]  /*4cf0*/  @!UP1 SYNCS.EXCH.64 URZ, [UR11+0xc008], UR4 ;  /* 0x00c008040bff95b2 */ /* 0x0000640008000100 */
[----:B------:R0:W-:Y:S04]  /*4d00*/  STS.U16 [R0+UR11+0x400], R143 ;  /* 0x0004008f00007988 */ /* 0x0001e8000800040b */
[----:B-----5:R5:W-:Y:S01]  /*4d10*/  STS.U16 [R0+UR11+0x800], R144 ;  /* 0x0008009000007988 */ /* 0x020be2000800040b */
[----:B0-----:R-:W-:-:S03]  /*4d20*/  LOP3.LUT R143, R0, 0x20, RZ, 0x3c, !PT ;  /* 0x00000020008f7812 */ /* 0x001fc600078e3cff */
[----:B------:R-:W-:Y:S04]  /*4d30*/  STS.U16 [R0+UR11+0xc00], R145 ;  /* 0x000c009100007988 */ /* 0x000fe8000800040b */
[----:B------:R-:W-:Y:S04]  /*4d40*/  STS.U16 [R0+UR11+0x1000], R146 ;  /* 0x0010009200007988 */ /* 0x000fe8000800040b */
[----:B--2---:R-:W-:Y:S04]  /*4d50*/  STS.U16 [R0+UR11+0x1400], R147 ;  /* 0x0014009300007988 */ /* 0x004fe8000800040b */
[----:B------:R-:W-:Y:S04]  /*4d60*/  STS.U16 [R0+UR11+0x1800], R148 ;  /* 0x0018009400007988 */ /* 0x000fe8000800040b */
        /* <DEDUP_REMOVED lines=8> */
[----:B------:R-:W-:Y:S01]  /*4df0*/  STS.U16 [R0+UR11+0x3c00], R123 ;  /* 0x003c007b00007988 */ /* 0x000fe2000800040b */
[----:B------:R-:W-:Y:S01]  /*4e00*/  SHF.R.S32.HI R3, RZ, 0x1f, R150 ;  /* 0x0000001fff037819 */ /* 0x000fe20000011496 */
[----:B-----5:R-:W0:Y:S02]  /*4e10*/  S2R R144, SR_TID.X ;  /* 0x0000000000907919 */ /* 0x020e240000002100 */
[----:B---3--:R0:W-:Y:S04]  /*4e20*/  STS.U16 [R0+UR11], R2 ;  /* 0x0000000200007988 */ /* 0x0081e8000800040b */
[----:B------:R-:W-:Y:S04]  /*4e30*/  STS.U16 [R143+UR11+0xd00], R122 ;  /* 0x000d007a8f007988 */ /* 0x000fe8000800040b */
[----:B----4-:R-:W-:Y:S04]  /*4e40*/  STS.U16 [R143+UR11+0x1100], R134 ;  /* 0x001100868f007988 */ /* 0x010fe8000800040b */
[----:B------:R-:W-:Y:S04]  /*4e50*/  STS.U16 [R143+UR11+0x1500], R133 ;  /* 0x001500858f007988 */ /* 0x000fe8000800040b */
[----:B------:R-:W-:Y:S01]  /*4e60*/  STS.U16 [R143+UR11+0x1900], R132 ;  /* 0x001900848f007988 */ /* 0x000fe2000800040b */
[----:B------:R-:W-:-:S03]  /*4e70*/  SHF.L.U64.HI R3, R150, 0x1, R3 ;  /* 0x0000000196037819 */ /* 0x000fc60000010203 */
[----:B------:R-:W-:Y:S01]  /*4e80*/  STS.U16 [R143+UR11+0x1d00], R131 ;  /* 0x001d00838f007988 */ /* 0x000fe2000800040b */
[----:B------:R-:W-:-:S03]  /*4e90*/  SHF.R.S32.HI R230, RZ, 0x1f, R25 ;  /* 0x0000001fffe67819 */ /* 0x000fc60000011419 */
[----:B------:R-:W-:Y:S01]  /*4ea0*/  STS.U16 [R143+UR11+0x2100], R130 ;  /* 0x002100828f007988 */ /* 0x000fe2000800040b */
[----:B------:R-:W-:-:S03]  /*4eb0*/  LEA R226, P2, R25, R220, 0x1 ;  /* 0x000000dc19e27211 */ /* 0x000fc600078408ff */
[----:B------:R-:W-:Y:S01]  /*4ec0*/  STS.U16 [R143+UR11+0x2500], R129 ;  /* 0x002500818f007988 */ /* 0x000fe2000800040b */
[----:B------:R-:W-:-:S03]  /*4ed0*/  ISETP.NE.U32.AND P0, PT, R198, RZ, PT ;  /* 0x000000ffc600720c */ /* 0x000fc60003f05070 */
[----:B------:R-:W-:Y:S01]  /*4ee0*/  STS.U16 [R143+UR11+0x2900], R128 ;  /* 0x002900808f007988 */ /* 0x000fe2000800040b */
[----:B------:R-:W-:-:S03]  /*4ef0*/  LEA.HI.X R230, R25, R3, R230, 0x1, P2 ;  /* 0x0000000319e67211 */ /* 0x000fc600010f0ce6 */
[----:B------:R-:W-:Y:S01]  /*4f00*/  STS.U16 [R143+UR11+0x2d00], R127 ;  /* 0x002d007f8f007988 */ /* 0x000fe2000800040b */
[----:B------:R-:W-:-:S03]  /*4f10*/  LOP3.LUT R198, R0, 0x40, RZ, 0x3c, !PT ;  /* 0x0000004000c67812 */ /* 0x000fc600078e3cff */
[----:B------:R-:W-:Y:S01]  /*4f20*/  STS.U16 [R143+UR11+0x3100], R126 ;  /* 0x0031007e8f007988 */ /* 0x000fe2000800040b */
[----:B------:R-:W-:-:S03]  /*4f30*/  SHF.R.S32.HI R229, RZ, 0x1f, R120 ;  /* 0x0000001fffe57819 */ /* 0x000fc60000011478 */
[----:B------:R-:W-:Y:S01]  /*4f40*/  STS.U16 [R143+UR11+0x3500], R125 ;  /* 0x0035007d8f007988 */ /* 0x000fe2000800040b */
[----:B------:R-:W-:Y:S02]  /*4f50*/  SHF.R.S32.HI R227, RZ, 0x1f, R137 ;  /* 0x0000001fffe37819 */ /* 0x000fe40000011489 */
[-C--:B------:R-:W-:Y:S01]  /*4f60*/  LEA R225, P2, R120, R220.reuse, 0x1 ;  /* 0x000000dc78e17211 */ /* 0x080fe200078408ff */
[----:B------:R-:W-:Y:S01]  /*4f70*/  STS.U16 [R143+UR11+0x3900], R124 ;  /* 0x0039007c8f007988 */ /* 0x000fe2000800040b */
[----:B------:R-:W-:-:S03]  /*4f80*/  LEA R228, P3, R137, R220, 0x1 ;  /* 0x000000dc89e47211 */ /* 0x000fc600078608ff */
[----:B------:R-:W-:Y:S01]  /*4f90*/  STS.U16 [R143+UR11+0x3d00], R10 ;  /* 0x003d000a8f007988 */ /* 0x000fe2000800040b */
[----:B------:R-:W-:-:S03]  /*4fa0*/  LEA.HI.X R229, R120, R3, R229, 0x1, P2 ;  /* 0x0000000378e57211 */ /* 0x000fc600010f0ce5 */
[----:B------:R-:W-:Y:S01]  /*4fb0*/  STS.U16 [R143+UR11+0x500], R24 ;  /* 0x000500188f007988 */ /* 0x000fe2000800040b */
[----:B------:R-:W-:-:S03]  /*4fc0*/  LEA.HI.X R227, R137, R3, R227, 0x1, P3 ;  /* 0x0000000389e37211 */ /* 0x000fc600018f0ce3 */
[----:B------:R-:W-:Y:S01]  /*4fd0*/  STS.U16 [R143+UR11+0x900], R23 ;  /* 0x000900178f007988 */ /* 0x000fe2000800040b */
[----:B------:R-:W-:-:S03]  /*4fe0*/  SHF.R.S32.HI R222, RZ, 0x1f, R196 ;  /* 0x0000001fffde7819 */ /* 0x000fc600000114c4 */
[----:B------:R2:W-:Y:S01]  /*4ff0*/  STS.U16 [R143+UR11+0x100], R191 ;  /* 0x000100bf8f007988 */ /* 0x0005e2000800040b */
        /* <DEDUP_REMOVED lines=10> */
[----:B------:R-:W-:Y:S01]  /*50a0*/  STS.U16 [R198+UR11+0x1e00], R18 ;  /* 0x001e0012c6007988 */ /* 0x000fe2000800040b */
[----:B------:R-:W-:-:S03]  /*50b0*/  LEA R121, P2, R9, R220, 0x1 ;  /* 0x000000dc09797211 */ /* 0x000fc600078408ff */
[----:B------:R-:W-:Y:S04]  /*50c0*/  STS.U16 [R198+UR11+0x2200], R17 ;  /* 0x00220011c6007988 */ /* 0x000fe8000800040b */
[----:B------:R-:W-:Y:S01]  /*50d0*/  STS.U16 [R198+UR11+0x2600], R16 ;  /* 0x00260010c6007988 */ /* 0x000fe2000800040b */
[----:B------:R-:W-:-:S03]  /*50e0*/  LEA.HI.X R223, R9, R3, R223, 0x1, P2 ;  /* 0x0000000309df7211 */ /* 0x000fc600010f0cdf */
[----:B------:R-:W-:Y:S01]  /*50f0*/  STS.U16 [R198+UR11+0x2a00], R15 ;  /* 0x002a000fc6007988 */ /* 0x000fe2000800040b */
[----:B------:R-:W-:-:S03]  /*5100*/  LOP3.LUT R9, R0, 0x60, RZ, 0x3c, !PT ;  /* 0x0000006000097812 */ /* 0x000fc600078e3cff */
[----:B------:R-:W-:Y:S04]  /*5110*/  STS.U16 [R198+UR11+0x2e00], R14 ;  /* 0x002e000ec6007988 */ /* 0x000fe8000800040b */
[----:B------:R-:W-:Y:S04]  /*5120*/  STS.U16 [R198+UR11+0x3200], R13 ;  /* 0x0032000dc6007988 */ /* 0x000fe8000800040b */
[----:B------:R-:W-:Y:S04]  /*5130*/  STS.U16 [R198+UR11+0x3600], R12 ;  /* 0x0036000cc6007988 */ /* 0x000fe8000800040b */
[----:B------:R-:W-:Y:S04]  /*5140*/  STS.U16 [R198+UR11+0x3a00], R11 ;  /* 0x003a000bc6007988 */ /* 0x000fe8000800040b */
[----:B------:R-:W-:Y:S04]  /*5150*/  STS.U16 [R198+UR11+0x3e00], R7 ;  /* 0x003e0007c6007988 */ /* 0x000fe8000800040b */
[----:B------:R-:W-:Y:S04]  /*5160*/  STS.U16 [R198+UR11+0x600], R195 ;  /* 0x000600c3c6007988 */ /* 0x000fe8000800040b */
[----:B------:R-:W-:Y:S01]  /*5170*/  STS.U16 [R198+UR11+0xa00], R194 ;  /* 0x000a00c2c6007988 */ /* 0x000fe2000800040b */
[----:B0-----:R-:W-:-:S03]  /*5180*/  LOP3.LUT R2, R144, 0x40, RZ, 0xc0, !PT ;  /* 0x0000004090027812 */ /* 0x001fc600078ec0ff */
[----:B------:R0:W-:Y:S01]  /*5190*/  STS.U16 [R198+UR11+0x200], R160 ;  /* 0x000200a0c6007988 */ /* 0x0001e2000800040b */
[----:B--2---:R-:W-:-:S03]  /*51a0*/  SHF.R.U32.HI R143, RZ, 0x6, R144 ;  /* 0x00000006ff8f7819 */ /* 0x004fc60000011690 */
[----:B------:R-:W-:Y:S04]  /*51b0*/  STS.U16 [R9+UR11+0xb00], R193 ;  /* 0x000b00c109007988 */ /* 0x000fe8000800040b */
[----:B------:R-:W-:Y:S01]  /*51c0*/  STS.U16 [R9+UR11+0x1300], R192 ;  /* 0x001300c009007988 */ /* 0x000fe2000800040b */
[----:B0-----:R-:W-:-:S03]  /*51d0*/  SHF.R.U32.HI R198, RZ, 0x6, R144 ;  /* 0x00000006ffc67819 */ /* 0x001fc60000011690 */
[----:B------:R0:W-:Y:S01]  /*51e0*/  STS.U16 [R9+UR11+0x1b00], R8 ;  /* 0x001b000809007988 */ /* 0x0001e2000800040b */
[----:B------:R-:W-:-:S03]  /*51f0*/  SHF.R.U32.HI R144, RZ, 0x6, R144 ;  /* 0x00000006ff907819 */ /* 0x000fc60000011690 */
[----:B------:R-:W-:Y:S01]  /*5200*/  STS.U16 [R9+UR11+0x2300], R152 ;  /* 0x0023009809007988 */ /* 0x000fe2000800040b */
[----:B------:R-:W-:-:S03]  /*5210*/  SGXT.U32 R143, R143, 0x1 ;  /* 0x000000018f8f781a */ /* 0x000fc60000000000 */
[----:B------:R-:W-:Y:S01]  /*5220*/  STS.U16 [R9+UR11+0x2b00], R151 ;  /* 0x002b009709007988 */ /* 0x000fe2000800040b */
[----:B------:R-:W-:-:S03]  /*5230*/  IMAD R2, R2, 0x40, R197 ;  /* 0x0000004002027824 */ /* 0x000fc600078e02c5 */
[----:B------:R-:W-:Y:S01]  /*5240*/  STS.U16 [R9+UR11+0x3300], R154 ;  /* 0x0033009a09007988 */ /* 0x000fe2000800040b */
[----:B------:R-:W-:-:S03]  /*5250*/  SGXT.U32 R144, R144, 0x1 ;  /* 0x000000019090781a */ /* 0x000fc60000000000 */
[----:B------:R-:W-:Y:S01]  /*5260*/  STS.U16 [R9+UR11+0x3b00], R153 ;  /* 0x003b009909007988 */ /* 0x000fe2000800040b */
[----:B------:R-:W-:-:S03]  /*5270*/  LOP3.LUT R143, R143, 0x18, RZ, 0xfc, !PT ;  /* 0x000000188f8f7812 */ /* 0x000fc600078efcff */
[----:B------:R-:W-:Y:S04]  /*5280*/  STS.U16 [R9+UR11+0x300], R161 ;  /* 0x000300a109007988 */ /* 0x000fe8000800040b */
[----:B------:R-:W-:Y:S01]  /*5290*/  STS.U16 [R9+UR11+0x700], R162 ;  /* 0x000700a209007988 */ /* 0x000fe2000800040b */
[----:B------:R-:W-:-:S03]  /*52a0*/  LOP3.LUT R7, R2, 0x10, RZ, 0x3c, !PT ;  /* 0x0000001002077812 */ /* 0x000fc600078e3cff */
[----:B------:R-:W-:Y:S01]  /*52b0*/  STS.U16 [R9+UR11+0xf00], R163 ;  /* 0x000f00a309007988 */ /* 0x000fe2000800040b */
[----:B------:R-:W-:-:S03]  /*52c0*/  LOP3.LUT R144, R144, 0x16, RZ, 0xfc, !PT ;  /* 0x0000001690907812 */ /* 0x000fc600078efcff */
[----:B------:R-:W-:Y:S01]  /*52d0*/  STS.U16 [R9+UR11+0x1700], R164 ;  /* 0x001700a409007988 */ /* 0x000fe2000800040b */
[----:B------:R-:W-:-:S03]  /*52e0*/  SGXT.U32 R198, R198, 0x1 ;  /* 0x00000001c6c6781a */ /* 0x000fc60000000000 */
[----:B------:R-:W-:Y:S01]  /*52f0*/  STS.U16 [R9+UR11+0x1f00], R165 ;  /* 0x001f00a509007988 */ /* 0x000fe2000800040b */
[----:B------:R-:W-:-:S03]  /*5300*/  IMAD R133, R143, R4, RZ ;  /* 0x000000048f857224 */ /* 0x000fc600078e02ff */
[----:B------:R-:W-:Y:S04]  /*5310*/  STS.U16 [R9+UR11+0x2700], R166 ;  /* 0x002700a609007988 */ /* 0x000fe8000800040b */
[----:B------:R-:W-:Y:S01]  /*5320*/  STS.U16 [R9+UR11+0x2f00], R167 ;  /* 0x002f00a709007988 */ /* 0x000fe2000800040b */
[----:B0-----:R-:W-:-:S03]  /*5330*/  LOP3.LUT R8, R2, 0x20, RZ, 0x3c, !PT ;  /* 0x0000002002087812 */ /* 0x001fc600078e3cff */
[----:B------:R-:W-:Y:S01]  /*5340*/  STS.U16 [R9+UR11+0x3700], R168 ;  /* 0x003700a809007988 */ /* 0x000fe2000800040b */
[----:B------:R-:W-:-:S03]  /*5350*/  LOP3.LUT R198, R198, 0x1a, RZ, 0xfc, !PT ;  /* 0x0000001ac6c67812 */ /* 0x000fc600078efcff */
[----:B------:R-:W-:Y:S01]  /*5360*/  STS.U16 [R9+UR11+0x3f00], R169 ;  /* 0x003f00a909007988 */ /* 0x000fe2000800040b */
[----:B------:R-:W-:-:S03]  /*5370*/  IMAD R131, R144, R4, RZ ;  /* 0x0000000490837224 */ /* 0x000fc600078e02ff */
[----:B------:R-:W-:Y:S01]  /*5380*/  STS.U16 [R2+UR11+0x8000], R170 ;  /* 0x008000aa02007988 */ /* 0x000fe2000800040b */
[----:B------:R-:W-:-:S03]  /*5390*/  IMAD.SHL.U32 R132, R133, 0x2, RZ ;  /* 0x0000000285847824 */ /* 0x000fc600078e00ff */
[----:B------:R-:W-:Y:S04]  /*53a0*/  STS.U16 [R2+UR11+0x8400], R171 ;  /* 0x008400ab02007988 */ /* 0x000fe8000800040b */
[----:B------:R-:W-:Y:S04]  /*53b0*/  STS.U16 [R2+UR11+0x8800], R172 ;  /* 0x008800ac02007988 */ /* 0x000fe8000800040b */
[----:B------:R-:W-:Y:S01]  /*53c0*/  STS.U16 [R2+UR11+0x8c00], R173 ;  /* 0x008c00ad02007988 */ /* 0x000fe2000800040b */
[----:B------:R-:W-:-:S03]  /*53d0*/  IMAD R137, R252, R4, RZ ;  /* 0x00000004fc897224 */ /* 0x000fc600078e02ff */
[----:B------:R-:W-:Y:S04]  /*53e0*/  STS.U16 [R7+UR11+0x8080], R174 ;  /* 0x008080ae07007988 */ /* 0x000fe8000800040b */
[----:B------:R-:W-:Y:S01]  /*53f0*/  STS.U16 [R7+UR11+0x8480], R175 ;  /* 0x008480af07007988 */ /* 0x000fe2000800040b */
[----:B------:R-:W-:-:S03]  /*5400*/  IMAD.SHL.U32 R130, R131, 0x2, RZ ;  /* 0x0000000283827824 */ /* 0x000fc600078e00ff */
[----:B------:R-:W-:Y:S01]  /*5410*/  STS.U16 [R7+UR11+0x8880], R176 ;  /* 0x008880b007007988 */ /* 0x000fe2000800040b */
[----:B------:R-:W-:-:S03]  /*5420*/  IMAD R135, R198, R4, RZ ;  /* 0x00000004c6877224 */ /* 0x000fc600078e02ff */
[----:B------:R0:W-:Y:S01]  /*5430*/  STS.U16 [R7+UR11+0x8c80], R177 ;  /* 0x008c80b107007988 */ /* 0x0001e2000800040b */
[----:B------:R-:W-:Y:S01]  /*5440*/  IMAD.HI R133, R133, 0x2, RZ ;  /* 0x0000000285857827 */ /* 0x000fe200078e02ff */
[----:B------:R-:W-:Y:S02]  /*5450*/  IADD3 R132, P4, P5, R132, UR20, R220 ;  /* 0x0000001484847c10 */ /* 0x000fe4000fd9e0dc */
[----:B------:R-:W-:Y:S01]  /*5460*/  STS.U16 [R8+UR11+0x8100], R178 ;  /* 0x008100b208007988 */ /* 0x000fe2000800040b */
[----:B------:R-:W-:-:S03]  /*5470*/  IMAD.SHL.U32 R136, R137, 0x2, RZ ;  /* 0x0000000289887824 */ /* 0x000fc600078e00ff */
[----:B------:R-:W-:Y:S01]  /*5480*/  STS.U16 [R8+UR11+0x8500], R179 ;  /* 0x008500b308007988 */ /* 0x000fe2000800040b */
[----:B0-----:R-:W-:Y:S01]  /*5490*/  LOP3.LUT R7, R2, 0x30, RZ, 0x3c, !PT ;  /* 0x0000003002077812 */ /* 0x001fe200078e3cff */
[----:B------:R-:W-:Y:S02]  /*54a0*/  IMAD R128, R250, R4, RZ ;  /* 0x00000004fa807224 */ /* 0x000fe400078e02ff */
[----:B------:R-:W-:Y:S01]  /*54b0*/  STS.U16 [R8+UR11+0x8900], R180 ;  /* 0x008900b408007988 */ /* 0x000fe2000800040b */
[----:B------:R-:W-:Y:S01]  /*54c0*/  IMAD.HI R131, R131, 0x2, RZ ;  /* 0x0000000283837827 */ /* 0x000fe200078e02ff */
[----:B------:R-:W-:Y:S02]  /*54d0*/  IADD3 R130, P2, P3, R130, UR20, R220 ;  /* 0x0000001482827c10 */ /* 0x000fe4000fb5e0dc */
[----:B------:R0:W-:Y:S01]  /*54e0*/  STS.U16 [R8+UR11+0x8d00], R181 ;  /* 0x008d00b508007988 */ /* 0x0001e2000800040b */
[----:B------:R-:W-:Y:S01]  /*54f0*/  IMAD.SHL.U32 R134, R135, 0x2, RZ ;  /* 0x0000000287867824 */ /* 0x000fe200078e00ff */
[----:B------:R-:W-:-:S02]  /*5500*/  IADD3.X R133, PT, PT, R133, UR21, R3, P4, P5 ;  /* 0x0000001585857c10 */ /* 0x000fc4000a7ea403 */
[----:B------:R-:W-:Y:S01]  /*5510*/  STS.U16 [R7+UR11+0x8180], R182 ;  /* 0x008180b607007988 */ /* 0x000fe2000800040b */
[-C--:B------:R-:W-:Y:S01]  /*5520*/  IMAD R129, R251, R4.reuse, RZ ;  /* 0x00000004fb817224 */ /* 0x080fe200078e02ff */
[----:B------:R-:W-:Y:S01]  /*5530*/  IADD3 R136, P4, P5, R136, UR20, R220 ;  /* 0x0000001488887c10 */ /* 0x000fe2000fd9e0dc */
[----:B------:R-:W-:Y:S01]  /*5540*/  IMAD.HI R137, R137, 0x2, RZ ;  /* 0x0000000289897827 */ /* 0x000fe200078e02ff */
[----:B------:R-:W-:Y:S01]  /*5550*/  STS.U16 [R7+UR11+0x8580], R183 ;  /* 0x008580b707007988 */ /* 0x000fe2000800040b */
[----:B0-----:R-:W-:Y:S02]  /*5560*/  LOP3.LUT R8, R2, 0x40, RZ, 0x3c, !PT ;  /* 0x0000004002087812 */ /* 0x001fe400078e3cff */
[----:B------:R-:W-:Y:S01]  /*5570*/  IMAD.SHL.U32 R140, R128, 0x2, RZ ;  /* 0x00000002808c7824 */ /* 0x000fe200078e00ff */
[----:B------:R-:W-:Y:S01]  /*5580*/  STS.U16 [R7+UR11+0x8980], R184 ;  /* 0x008980b807007988 */ /* 0x000fe2000800040b */
[----:B------:R-:W-:Y:S01]  /*5590*/  IMAD R126, R248, R4, RZ ;  /* 0x00000004f87e7224 */ /* 0x000fe200078e02ff */
[----:B------:R-:W-:-:S02]  /*55a0*/  IADD3.X R131, PT, PT, R131, UR21, R3, P2, P3 ;  /* 0x0000001583837c10 */ /* 0x000fc400097e6403 */
[----:B------:R0:W-:Y:S01]  /*55b0*/  STS.U16 [R7+UR11+0x8d80], R185 ;  /* 0x008d80b907007988 */ /* 0x0001e2000800040b */
[----:B------:R-:W-:Y:S01]  /*55c0*/  IMAD.HI R135, R135, 0x2, RZ ;  /* 0x0000000287877827 */ /* 0x000fe200078e02ff */
[----:B------:R-:W-:Y:S02]  /*55d0*/  IADD3 R134, P2, P3, R134, UR20, R220 ;  /* 0x0000001486867c10 */ /* 0x000fe4000fb5e0dc */
[----:B------:R-:W-:Y:S01]  /*55e0*/  STS.U16 [R8+UR11+0x8200], R186 ;  /* 0x008200ba08007988 */ /* 0x000fe2000800040b */
[----:B------:R-:W-:Y:S01]  /*55f0*/  IMAD.SHL.U32 R138, R129, 0x2, RZ ;  /* 0x00000002818a7824 */ /* 0x000fe200078e00ff */
[----:B------:R-:W-:Y:S01]  /*5600*/  IADD3.X R137, PT, PT, R137, UR21, R3, P4, P5 ;  /* 0x0000001589897c10 */ /* 0x000fe2000a7ea403 */
[----:B------:R-:W-:Y:S01]  /*5610*/  IMAD R127, R249, R4, RZ ;  /* 0x00000004f97f7224 */ /* 0x000fe200078e02ff */
[----:B------:R-:W-:Y:S01]  /*5620*/  STS.U16 [R8+UR11+0x8600], R187 ;  /* 0x008600bb08007988 */ /* 0x000fe2000800040b */
[----:B0-----:R-:W-:Y:S01]  /*5630*/  LOP3.LUT R7, R2, 0x50, RZ, 0x3c, !PT ;  /* 0x0000005002077812 */ /* 0x001fe200078e3cff */
[----:B------:R-:W-:-:S02]  /*5640*/  IMAD.HI R128, R128, 0x2, RZ ;  /* 0x0000000280807827 */ /* 0x000fc400078e02ff */
[----:B------:R-:W-:Y:S01]  /*5650*/  STS.U16 [R8+UR11+0x8a00], R188 ;  /* 0x008a00bc08007988 */ /* 0x000fe2000800040b */
[--C-:B------:R-:W-:Y:S01]  /*5660*/  IADD3 R140, P4, P5, R140, UR20, R220.reuse ;  /* 0x000000148c8c7c10 */ /* 0x100fe2000fd9e0dc */
[----:B------:R-:W-:Y:S02]  /*5670*/  IMAD.SHL.U32 R144, R126, 0x2, RZ ;  /* 0x000000027e907824 */ /* 0x000fe400078e00ff */
[----:B------:R0:W-:Y:S01]  /*5680*/  STS.U16 [R8+UR11+0x8e00], R189 ;  /* 0x008e00bd08007988 */ /* 0x0001e2000800040b */
[-C--:B------:R-:W-:Y:S01]  /*5690*/  IMAD R124, R246, R4.reuse, RZ ;  /* 0x00000004f67c7224 */ /* 0x080fe200078e02ff */
[----:B------:R-:W-:Y:S01]  /*56a0*/  IADD3.X R135, PT, PT, R135, UR21, R3, P2, P3 ;  /* 0x0000001587877c10 */ /* 0x000fe200097e6403 */
[----:B------:R-:W-:Y:S01]  /*56b0*/  IMAD.HI R129, R129, 0x2, RZ ;  /* 0x0000000281817827 */ /* 0x000fe200078e02ff */
[----:B------:R-:W-:Y:S01]  /*56c0*/  STS.U16 [R7+UR11+0x8280], R190 ;  /* 0x008280be07007988 */ /* 0x000fe2000800040b */
[----:B------:R-:W-:Y:S02]  /*56d0*/  IADD3 R138, P2, P3, R138, UR20, R220 ;  /* 0x000000148a8a7c10 */ /* 0x000fe4000fb5e0dc */
[----:B------:R-:W-:Y:S01]  /*56e0*/  IMAD.SHL.U32 R142, R127, 0x2, RZ ;  /* 0x000000027f8e7824 */ /* 0x000fe200078e00ff */
[----:B------:R-:W-:Y:S01]  /*56f0*/  STS.U16 [R7+UR11+0x8680], R157 ;  /* 0x0086809d07007988 */ /* 0x000fe2000800040b */
[----:B0-----:R-:W-:Y:S01]  /*5700*/  LOP3.LUT R8, R2, 0x60, RZ, 0x3c, !PT ;  /* 0x0000006002087812 */ /* 0x001fe200078e3cff */
[----:B------:R-:W-:-:S02]  /*5710*/  IMAD R125, R247, R4, RZ ;  /* 0x00000004f77d7224 */ /* 0x000fc400078e02ff */
[----:B------:R-:W-:Y:S01]  /*5720*/  STS.U16 [R7+UR11+0x8a80], R158 ;  /* 0x008a809e07007988 */ /* 0x000fe2000800040b */
[----:B------:R-:W-:Y:S01]  /*5730*/  IMAD.HI R126, R126, 0x2, RZ ;  /* 0x000000027e7e7827 */ /* 0x000fe200078e02ff */
[--C-:B------:R-:W-:Y:S02]  /*5740*/  IADD3.X R141, PT, PT, R128, UR21, R3.reuse, P4, P5 ;  /* 0x00000015808d7c10 */ /* 0x100fe4000a7ea403 */
[----:B------:R0:W-:Y:S01]  /*5750*/  STS.U16 [R7+UR11+0x8e80], R159 ;  /* 0x008e809f07007988 */ /* 0x0001e2000800040b */
[----:B------:R-:W-:Y:S01]  /*5760*/  IMAD.SHL.U32 R148, R124, 0x2, RZ ;  /* 0x000000027c947824 */ /* 0x000fe200078e00ff */
[----:B------:R-:W-:Y:S01]  /*5770*/  IADD3 R144, P4, P5, R144, UR20, R220 ;  /* 0x0000001490907c10 */ /* 0x000fe2000fd9e0dc */
[----:B------:R-:W-:Y:S01]  /*5780*/  IMAD R122, R244, R4, RZ ;  /* 0x00000004f47a7224 */ /* 0x000fe200078e02ff */
[----:B------:R-:W-:Y:S01]  /*5790*/  STS.U16 [R8+UR11+0x8300], R26 ;  /* 0x0083001a08007988 */ /* 0x000fe2000800040b */
[----:B------:R-:W-:Y:S01]  /*57a0*/  IMAD.HI R127, R127, 0x2, RZ ;  /* 0x000000027f7f7827 */ /* 0x000fe200078e02ff */
[----:B------:R-:W-:-:S02]  /*57b0*/  IADD3.X R139, PT, PT, R129, UR21, R3, P2, P3 ;  /* 0x00000015818b7c10 */ /* 0x000fc400097e6403 */
[----:B------:R-:W-:Y:S01]  /*57c0*/  STS.U16 [R8+UR11+0x8700], R27 ;  /* 0x0087001b08007988 */ /* 0x000fe2000800040b */
[----:B0-----:R-:W-:Y:S01]  /*57d0*/  LOP3.LUT R7, R2, 0x70, RZ, 0x3c, !PT ;  /* 0x0000007002077812 */ /* 0x001fe200078e3cff */
[----:B------:R-:W-:Y:S02]  /*57e0*/  IMAD.SHL.U32 R146, R125, 0x2, RZ ;  /* 0x000000027d927824 */ /* 0x000fe400078e00ff */
[----:B------:R-:W-:Y:S01]  /*57f0*/  STS.U16 [R8+UR11+0x8b00], R28 ;  /* 0x008b001c08007988 */ /* 0x000fe2000800040b */
[--C-:B------:R-:W-:Y:S01]  /*5800*/  IADD3 R142, P2, P3, R142, UR20, R220.reuse ;  /* 0x000000148e8e7c10 */ /* 0x100fe2000fb5e0dc */
[----:B------:R-:W-:Y:S01]  /*5810*/  IMAD R123, R245, R4, RZ ;  /* 0x00000004f57b7224 */ /* 0x000fe200078e02ff */
[----:B------:R-:W-:Y:S01]  /*5820*/  IADD3.X R145, PT, PT, R126, UR21, R3, P4, P5 ;  /* 0x000000157e917c10 */ /* 0x000fe2000a7ea403 */
[----:B------:R-:W-:Y:S01]  /*5830*/  STS.U16 [R8+UR11+0x8f00], R29 ;  /* 0x008f001d08007988 */ /* 0x000fe2000800040b */
[----:B------:R-:W-:Y:S01]  /*5840*/  IMAD.HI R124, R124, 0x2, RZ ;  /* 0x000000027c7c7827 */ /* 0x000fe200078e02ff */
[----:B------:R-:W-:-:S02]  /*5850*/  IADD3 R148, P4, P5, R148, UR20, R220 ;  /* 0x0000001494947c10 */ /* 0x000fc4000fd9e0dc */
[----:B------:R0:W-:Y:S01]  /*5860*/  STS.U16 [R7+UR11+0x8380], R118 ;  /* 0x0083807607007988 */ /* 0x0001e2000800040b */
[----:B------:R-:W-:Y:S01]  /*5870*/  IMAD.SHL.U32 R152, R122, 0x2, RZ ;  /* 0x000000027a987824 */ /* 0x000fe200078e00ff */
[--C-:B------:R-:W-:Y:S01]  /*5880*/  IADD3.X R143, PT, PT, R127, UR21, R3.reuse, P2, P3 ;  /* 0x000000157f8f7c10 */ /* 0x100fe200097e6403 */
[----:B------:R-:W-:Y:S01]  /*5890*/  IMAD.HI R125, R125, 0x2, RZ ;  /* 0x000000027d7d7827 */ /* 0x000fe200078e02ff */
[----:B------:R2:W-:Y:S01]  /*58a0*/  STS.U16 [R7+UR11+0x8780], R119 ;  /* 0x0087807707007988 */ /* 0x0005e2000800040b */
[----:B------:R-:W-:Y:S02]  /*58b0*/  IADD3 R146, P2, P3, R146, UR20, R220 ;  /* 0x0000001492927c10 */ /* 0x000fe4000fb5e0dc */
[----:B------:R-:W-:Y:S01]  /*58c0*/  IMAD.SHL.U32 R150, R123, 0x2, RZ ;  /* 0x000000027b967824 */ /* 0x000fe200078e00ff */
[----:B------:R-:W-:Y:S01]  /*58d0*/  STS.U16 [R7+UR11+0x8b80], R155 ;  /* 0x008b809b07007988 */ /* 0x000fe2000800040b */
[----:B0-----:R-:W-:Y:S01]  /*58e0*/  IMAD R118, R242, R4, RZ ;  /* 0x00000004f2767224 */ /* 0x001fe200078e02ff */
[----:B------:R-:W-:-:S02]  /*58f0*/  IADD3.X R149, PT, PT, R124, UR21, R3, P4, P5 ;  /* 0x000000157c957c10 */ /* 0x000fc4000a7ea403 */
[----:B------:R0:W-:Y:S01]  /*5900*/  STS.U16 [R7+UR11+0x8f80], R156 ;  /* 0x008f809c07007988 */ /* 0x0001e2000800040b */
[----:B------:R-:W-:Y:S01]  /*5910*/  IMAD.HI R122, R122, 0x2, RZ ;  /* 0x000000027a7a7827 */ /* 0x000fe200078e02ff */
[----:B------:R-:W-:-:S03]  /*5920*/  IADD3 R152, P4, P5, R152, UR20, R220 ;  /* 0x0000001498987c10 */ /* 0x000fc6000fd9e0dc */
[-C--:B--2---:R-:W-:Y:S01]  /*5930*/  IMAD R119, R243, R4.reuse, RZ ;  /* 0x00000004f3777224 */ /* 0x084fe200078e02ff */
[--C-:B------:R-:W-:Y:S01]  /*5940*/  IADD3.X R147, PT, PT, R125, UR21, R3.reuse, P2, P3 ;  /* 0x000000157d937c10 */ /* 0x100fe200097e6403 */
[-C--:B------:R-:W-:Y:S02]  /*5950*/  IMAD R28, R240, R4.reuse, RZ ;  /* 0x00000004f01c7224 */ /* 0x080fe400078e02ff */
[----:B0-----:R-:W-:Y:S01]  /*5960*/  IMAD.SHL.U32 R156, R118, 0x2, RZ ;  /* 0x00000002769c7824 */ /* 0x001fe200078e00ff */
[--C-:B------:R-:W-:Y:S01]  /*5970*/  IADD3 R150, P2, P3, R150, UR20, R220.reuse ;  /* 0x0000001496967c10 */ /* 0x100fe2000fb5e0dc */
[----:B------:R-:W-:Y:S01]  /*5980*/  IMAD.HI R123, R123, 0x2, RZ ;  /* 0x000000027b7b7827 */ /* 0x000fe200078e02ff */
[----:B------:R-:W-:Y:S01]  /*5990*/  IADD3.X R153, PT, PT, R122, UR21, R3, P4, P5 ;  /* 0x000000157a997c10 */ /* 0x000fe2000a7ea403 */
[----:B-1----:R0:W-:Y:S06]  /*59a0*/  MEMBAR.ALL.CTA ;  /* 0x0000000000007992 */ /* 0x0021ec0000008000 */
[----:B0-----:R-:W0:Y:S01]  /*59b0*/  FENCE.VIEW.ASYNC.S ;  /* 0x00000000000073c6 */ /* 0x001e220000000000 */
[----:B------:R-:W-:Y:S01]  /*59c0*/  IMAD.SHL.U32 R154, R119, 0x2, RZ ;  /* 0x00000002779a7824 */ /* 0x000fe200078e00ff */
[----:B------:R-:W-:Y:S01]  /*59d0*/  IADD3 R156, P4, P5, R156, UR20, R220 ;  /* 0x000000149c9c7c10 */ /* 0x000fe2000fd9e0dc */
[----:B------:R-:W-:-:S02]  /*59e0*/  IMAD R29, R241, R4, RZ ;  /* 0x00000004f11d7224 */ /* 0x000fc400078e02ff */
[----:B------:R-:W-:Y:S01]  /*59f0*/  IMAD.HI R118, R118, 0x2, RZ ;  /* 0x0000000276767827 */ /* 0x000fe200078e02ff */
[----:B------:R-:W-:-:S03]  /*5a00*/  IADD3.X R151, PT, PT, R123, UR21, R3, P2, P3 ;  /* 0x000000157b977c10 */ /* 0x000fc600097e6403 */
[----:B------:R-:W-:Y:S02]  /*5a10*/  IMAD.SHL.U32 R160, R28, 0x2, RZ ;  /* 0x000000021ca07824 */ /* 0x000fe400078e00ff */
[----:B------:R-:W-:Y:S01]  /*5a20*/  IMAD R27, R238, R4, RZ ;  /* 0x00000004ee1b7224 */ /* 0x000fe200078e02ff */
[----:B------:R-:W-:Y:S01]  /*5a30*/  IADD3 R154, P2, P3, R154, UR20, R220 ;  /* 0x000000149a9a7c10 */ /* 0x000fe2000fb5e0dc */
[----:B------:R-:W-:Y:S01]  /*5a40*/  IMAD.HI R119, R119, 0x2, RZ ;  /* 0x0000000277777827 */ /* 0x000fe200078e02ff */
[----:B------:R-:W-:-:S03]  /*5a50*/  IADD3.X R157, PT, PT, R118, UR21, R3, P4, P5 ;  /* 0x00000015769d7c10 */ /* 0x000fc6000a7ea403 */
[----:B------:R-:W-:Y:S01]  /*5a60*/  IMAD.SHL.U32 R158, R29, 0x2, RZ ;  /* 0x000000021d9e7824 */ /* 0x000fe200078e00ff */
[----:B------:R-:W-:Y:S01]  /*5a70*/  IADD3 R160, P4, P5, R160, UR20, R220 ;  /* 0x00000014a0a07c10 */ /* 0x000fe2000fd9e0dc */
[----:B------:R-:W-:Y:S02]  /*5a80*/  IMAD R13, R239, R4, RZ ;  /* 0x00000004ef0d7224 */ /* 0x000fe400078e02ff */
        /* <DEDUP_REMOVED lines=99> */
[----:B------:R-:W-:Y:S01]  /*60c0*/  IMAD.HI R10, R10, 0x2, RZ ;  /* 0x000000020a0a7827 */ /* 0x000fe200078e02ff */
[----:B------:R-:W-:-:S03]  /*60d0*/  IADD3.X R195, PT, PT, R7, UR21, R3, P3, P2 ;  /* 0x0000001507c37c10 */ /* 0x000fc60009fe4403 */
[-C--:B------:R-:W-:Y:S02]  /*60e0*/  IMAD R13, R202, R4.reuse, RZ ;  /* 0x00000004ca0d7224 */ /* 0x080fe400078e02ff */
[----:B------:R-:W-:Y:S02]  /*60f0*/  IMAD.SHL.U32 R204, R12, 0x2, RZ ;  /* 0x000000020ccc7824 */ /* 0x000fe400078e00ff */
[----:B------:R-:W-:Y:S01]  /*6100*/  IMAD R11, R203, R4, RZ ;  /* 0x00000004cb0b7224 */ /* 0x000fe200078e02ff */
[----:B------:R-:W-:Y:S01]  /*6110*/  IADD3 R198, P3, P2, R198, UR20, R220 ;  /* 0x00000014c6c67c10 */ /* 0x000fe2000fa7e0dc */
[----:B------:R-:W-:-:S04]  /*6120*/  IMAD.HI R14, R14, 0x2, RZ ;  /* 0x000000020e0e7827 */ /* 0x000fc800078e02ff */
[----:B------:R-:W-:Y:S02]  /*6130*/  IMAD.SHL.U32 R202, R13, 0x2, RZ ;  /* 0x000000020dca7824 */ /* 0x000fe400078e00ff */
[----:B------:R-:W-:Y:S01]  /*6140*/  IMAD R8, R201, R4, RZ ;  /* 0x00000004c9087224 */ /* 0x000fe200078e02ff */
[----:B------:R-:W-:Y:S01]  /*6150*/  IADD3.X R201, PT, PT, R10, UR21, R3, P4, P5 ;  /* 0x000000150ac97c10 */ /* 0x000fe2000a7ea403 */
[----:B------:R-:W-:Y:S01]  /*6160*/  IMAD.HI R12, R12, 0x2, RZ ;  /* 0x000000020c0c7827 */ /* 0x000fe200078e02ff */
[----:B------:R-:W-:-:S03]  /*6170*/  IADD3 R204, P4, P5, R204, UR20, R220 ;  /* 0x00000014cccc7c10 */ /* 0x000fc6000fd9e0dc */
[-C--:B------:R-:W-:Y:S02]  /*6180*/  IMAD R9, R206, R4.reuse, RZ ;  /* 0x00000004ce097224 */ /* 0x080fe400078e02ff */
[----:B------:R-:W-:Y:S02]  /*6190*/  IMAD.SHL.U32 R208, R11, 0x2, RZ ;  /* 0x000000020bd07824 */ /* 0x000fe400078e00ff */
[----:B------:R-:W-:Y:S01]  /*61a0*/  IMAD R7, R199, R4, RZ ;  /* 0x00000004c7077224 */ /* 0x000fe200078e02ff */
[----:B------:R-:W-:Y:S01]  /*61b0*/  IADD3.X R199, PT, PT, R14, UR21, R3, P3, P2 ;  /* 0x000000150ec77c10 */ /* 0x000fe20009fe4403 */
[----:B------:R-:W-:Y:S01]  /*61c0*/  IMAD.HI R13, R13, 0x2, RZ ;  /* 0x000000020d0d7827 */ /* 0x000fe200078e02ff */
[----:B------:R-:W-:-:S03]  /*61d0*/  IADD3 R202, P3, P2, R202, UR20, R220 ;  /* 0x00000014caca7c10 */ /* 0x000fc6000fa7e0dc */
[----:B------:R-:W-:Y:S02]  /*61e0*/  IMAD.SHL.U32 R206, R9, 0x2, RZ ;  /* 0x0000000209ce7824 */ /* 0x000fe400078e00ff */
[----:B------:R-:W-:Y:S01]  /*61f0*/  IMAD R10, R205, R4, RZ ;  /* 0x00000004cd0a7224 */ /* 0x000fe200078e02ff */
[----:B------:R-:W-:Y:S01]  /*6200*/  IADD3.X R205, PT, PT, R12, UR21, R3, P4, P5 ;  /* 0x000000150ccd7c10 */ /* 0x000fe2000a7ea403 */
[----:B------:R-:W-:Y:S01]  /*6210*/  IMAD.HI R11, R11, 0x2, RZ ;  /* 0x000000020b0b7827 */ /* 0x000fe200078e02ff */
[----:B------:R-:W-:-:S03]  /*6220*/  IADD3 R208, P4, P5, R208, UR20, R220 ;  /* 0x00000014d0d07c10 */ /* 0x000fc6000fd9e0dc */
[----:B------:R-:W-:Y:S01]  /*6230*/  IMAD.SHL.U32 R212, R7, 0x2, RZ ;  /* 0x0000000207d47824 */ /* 0x000fe200078e00ff */
[--C-:B------:R-:W-:Y:S01]  /*6240*/  IADD3.X R203, PT, PT, R13, UR21, R3.reuse, P3, P2 ;  /* 0x000000150dcb7c10 */ /* 0x100fe20009fe4403 */
[----:B------:R-:W-:Y:S01]  /*6250*/  IMAD.HI R9, R9, 0x2, RZ ;  /* 0x0000000209097827 */ /* 0x000fe200078e02ff */
[--C-:B------:R-:W-:Y:S02]  /*6260*/  IADD3 R206, P3, P2, R206, UR20, R220.reuse ;  /* 0x00000014cece7c10 */ /* 0x100fe4000fa7e0dc */
[--C-:B------:R-:W-:Y:S01]  /*6270*/  IADD3.X R209, PT, PT, R11, UR21, R3.reuse, P4, P5 ;  /* 0x000000150bd17c10 */ /* 0x100fe2000a7ea403 */
[----:B------:R-:W-:Y:S01]  /*6280*/  IMAD.SHL.U32 R210, R8, 0x2, RZ ;  /* 0x0000000208d27824 */ /* 0x000fe200078e00ff */
[--C-:B------:R-:W-:Y:S01]  /*6290*/  IADD3 R212, P4, P5, R212, UR20, R220.reuse ;  /* 0x00000014d4d47c10 */ /* 0x100fe2000fd9e0dc */
[----:B------:R-:W-:Y:S01]  /*62a0*/  IMAD.HI R7, R7, 0x2, RZ ;  /* 0x0000000207077827 */ /* 0x000fe200078e02ff */
[--C-:B------:R-:W-:Y:S02]  /*62b0*/  IADD3.X R207, PT, PT, R9, UR21, R3.reuse, P3, P2 ;  /* 0x0000001509cf7c10 */ /* 0x100fe40009fe4403 */
[----:B------:R-:W-:Y:S01]  /*62c0*/  IADD3 R210, P3, P2, R210, UR20, R220 ;  /* 0x00000014d2d27c10 */ /* 0x000fe2000fa7e0dc */
[----:B------:R-:W-:Y:S01]  /*62d0*/  IMAD.HI R8, R8, 0x2, RZ ;  /* 0x0000000208087827 */ /* 0x000fe200078e02ff */
[----:B------:R-:W-:-:S03]  /*62e0*/  IADD3.X R213, PT, PT, R7, UR21, R3, P4, P5 ;  /* 0x0000001507d57c10 */ /* 0x000fc6000a7ea403 */
[----:B------:R-:W-:Y:S02]  /*62f0*/  IMAD.SHL.U32 R214, R10, 0x2, RZ ;  /* 0x000000020ad67824 */ /* 0x000fe400078e00ff */
[-C--:B------:R-:W-:Y:S02]  /*6300*/  IMAD R7, R219, R4.reuse, RZ ;  /* 0x00000004db077224 */ /* 0x080fe400078e02ff */
[-C--:B------:R-:W-:Y:S01]  /*6310*/  IMAD R9, R211, R4.reuse, RZ ;  /* 0x00000004d3097224 */ /* 0x080fe200078e02ff */
[----:B------:R-:W-:Y:S01]  /*6320*/  IADD3.X R211, PT, PT, R8, UR21, R3, P3, P2 ;  /* 0x0000001508d37c10 */ /* 0x000fe20009fe4403 */
[----:B------:R-:W-:Y:S01]  /*6330*/  IMAD.HI R10, R10, 0x2, RZ ;  /* 0x000000020a0a7827 */ /* 0x000fe200078e02ff */
[----:B0-----:R-:W-:Y:S01]  /*6340*/  BAR.SYNC.DEFER_BLOCKING 0x0 ;  /* 0x0000000000007b1d */ /* 0x001fe20000010000 */
[----:B------:R-:W-:Y:S02]  /*6350*/  IADD3 R214, P3, P2, R214, UR20, R220 ;  /* 0x00000014d6d67c10 */ /* 0x000fe4000fa7e0dc */
[----:B------:R-:W-:-:S02]  /*6360*/  IMAD R8, R218, R4, RZ ;  /* 0x00000004da087224 */ /* 0x000fc400078e02ff */
[C---:B------:R-:W-:Y:S01]  /*6370*/  IMAD.SHL.U32 R218, R7.reuse, 0x2, RZ ;  /* 0x0000000207da7824 */ /* 0x040fe200078e00ff */
[----:B------:R-:W-:Y:S01]  /*6380*/  IADD3.X R215, PT, PT, R10, UR21, R3, P3, P2 ;  /* 0x000000150ad77c10 */ /* 0x000fe20009fe4403 */
[----:B------:R-:W-:-:S03]  /*6390*/  IMAD.HI R7, R7, 0x2, RZ ;  /* 0x0000000207077827 */ /* 0x000fc600078e02ff */
[----:B------:R-:W-:Y:S01]  /*63a0*/  IADD3 R218, P3, P2, R218, UR20, R220 ;  /* 0x00000014dada7c10 */ /* 0x000fe2000fa7e0dc */
[----:B------:R-:W-:-:S03]  /*63b0*/  IMAD.SHL.U32 R216, R9, 0x2, RZ ;  /* 0x0000000209d87824 */ /* 0x000fc600078e00ff */
[----:B------:R-:W-:Y:S02]  /*63c0*/  IADD3.X R219, PT, PT, R7, UR21, R3, P3, P2 ;  /* 0x0000001507db7c10 */ /* 0x000fe40009fe4403 */
[----:B------:R-:W-:Y:S01]  /*63d0*/  ISETP.LT.OR P2, PT, R231, 0x80, P0 ;  /* 0x00000080e700780c */ /* 0x000fe20000741670 */
[----:B------:R-:W-:Y:S01]  /*63e0*/  IMAD.HI R9, R9, 0x2, RZ ;  /* 0x0000000209097827 */ /* 0x000fe200078e02ff */
[----:B------:R-:W-:-:S03]  /*63f0*/  IADD3 R216, P4, P5, R216, UR20, R220 ;  /* 0x00000014d8d87c10 */ /* 0x000fc6000fd9e0dc */
[C---:B------:R-:W-:Y:S01]  /*6400*/  IMAD.SHL.U32 R221, R8.reuse, 0x2, RZ ;  /* 0x0000000208dd7824 */ /* 0x040fe200078e00ff */
[----:B------:R-:W-:Y:S01]  /*6410*/  IADD3.X R217, PT, PT, R9, UR21, R3, P4, P5 ;  /* 0x0000001509d97c10 */ /* 0x000fe2000a7ea403 */
[----:B------:R-:W-:-:S03]  /*6420*/  IMAD.HI R8, R8, 0x2, RZ ;  /* 0x0000000208087827 */ /* 0x000fc600078e02ff */
[----:B------:R-:W-:Y:S01]  /*6430*/  IADD3 R220, P4, P5, R221, UR20, R220 ;  /* 0x00000014dddc7c10 */ /* 0x000fe2000fd9e0dc */
[----:B------:R-:W-:Y:S02]  /*6440*/  UIADD3 UR13, UPT, UPT, UR11, 0x4000, URZ ;  /* 0x000040000b0d7890 */ /* 0x000fe4000fffe0ff */
[----:B------:R-:W-:Y:S01]  /*6450*/  UIADD3 UR18, UPT, UPT, UR11, 0xa000, URZ ;  /* 0x0000a0000b127890 */ /* 0x000fe2000fffe0ff */
[----:B------:R-:W-:Y:S01]  /*6460*/  IADD3.X R221, PT, PT, R8, UR21, R3, P4, P5 ;  /* 0x0000001508dd7c10 */ /* 0x000fe2000a7ea403 */
[----:B------:R-:W-:Y:S01]  /*6470*/  UMOV UR4, URZ ;  /* 0x000000ff00047c82 */ /* 0x000fe20008000000 */
[----:B------:R-:W-:Y:S01]  /*6480*/  UMOV UR5, URZ ;  /* 0x000000ff00057c82 */ /* 0x000fe20008000000 */
[----:B------:R-:W-:Y:S08]  /*6490*/  @P2 BRA `(.L_x_6) ;  /* 0x0000000000d82947 */ /* 0x000ff00003800000 */
[----:B------:R-:W-:Y:S02]  /*64a0*/  USHF.R.U32.HI UR14, URZ, 0x4, UR11 ;  /* 0x00000004ff0e7899 */ /* 0x000fe4000801160b */
[----:B------:R-:W-:Y:S02]  /*64b0*/  UIADD3 UR7, UPT, UPT, UR11, 0x8000, URZ ;  /* 0x000080000b077890 */ /* 0x000fe4000fffe0ff */
[----:B------:R-:W-:Y:S02]  /*64c0*/  USGXT.U32 UR14, UR14, 0xe ;  /* 0x0000000e0e0e789a */ /* 0x000fe40008000000 */
[----:B------:R-:W-:Y:S02]  /*64d0*/  USHF.R.U32.HI UR7, URZ, 0x4, UR7 ;  /* 0x00000004ff077899 */ /* 0x000fe40008011607 */
[----:B------:R-:W-:Y:S02]  /*64e0*/  UIADD3 UR34, UP1, UPT, UR14, 0x80, URZ ;  /* 0x000000800e227890 */ /* 0x000fe4000ff3e0ff */
[----:B------:R-:W-:Y:S01]  /*64f0*/  USGXT.U32 UR16, UR7, 0xe ;  /* 0x0000000e0710789a */ /* 0x000fe20008000000 */
[----:B------:R-:W-:Y:S01]  /*6500*/  UMOV UR6, URZ ;  /* 0x000000ff00067c82 */ /* 0x000fe20008000000 */
[----:B------:R-:W-:Y:S01]  /*6510*/  UMOV UR8, URZ ;  /* 0x000000ff00087c82 */ /* 0x000fe20008000000 */
[----:B------:R-:W-:-:S02]  /*6520*/  UIADD3.X UR35, UPT, UPT, UR6, 0x40004040, URZ, UP1, !UPT ;  /* 0x4000404006237890 */ /* 0x000fc40008ffe4ff */
[----:B------:R-:W-:Y:S02]  /*6530*/  UIADD3 UR42, UP1, UPT, UR16, 0x2, URZ ;  /* 0x00000002102a7890 */ /* 0x000fe4000ff3e0ff */
[----:B------:R-:W-:Y:S02]  /*6540*/  UIADD3.64 UR44, UPT, UPT, UR34, 0x80, URZ ;  /* 0x00000080222c7897 */ /* 0x000fe4000fffe0ff */
[----:B------:R-:W-:Y:S02]  /*6550*/  UIADD3.X UR43, UPT, UPT, UR8, 0x40004040, URZ, UP1, !UPT ;  /* 0x40004040082b7890 */ /* 0x000fe40008ffe4ff */
[----:B------:R-:W-:Y:S02]  /*6560*/  UIADD3.64 UR48, UPT, UPT, UR34, 0x100, URZ ;  /* 0x0000010022307897 */ /* 0x000fe4000fffe0ff */
[----:B------:R-:W-:Y:S02]  /*6570*/  UIADD3.64 UR46, UPT, UPT, UR42, 0x2, URZ ;  /* 0x000000022a2e7897 */ /* 0x000fe4000fffe0ff */
[----:B------:R-:W-:-:S02]  /*6580*/  UIADD3.64 UR50, UPT, UPT, UR42, 0x4, URZ ;  /* 0x000000042a327897 */ /* 0x000fc4000fffe0ff */
[----:B------:R-:W-:Y:S02]  /*6590*/  UIADD3.64 UR52, UPT, UPT, UR34, 0x180, URZ ;  /* 0x0000018022347897 */ /* 0x000fe4000fffe0ff */
[----:B------:R-:W-:Y:S02]  /*65a0*/  UIADD3.64 UR54, UPT, UPT, UR42, 0xfe, URZ ;  /* 0x000000fe2a367897 */ /* 0x000fe4000fffe0ff */
[----:B------:R-:W-:Y:S02]  /*65b0*/  UIADD3.64 UR56, UPT, UPT, UR34, 0x200, URZ ;  /* 0x0000020022387897 */ /* 0x000fe4000fffe0ff */
[----:B------:R-:W-:Y:S02]  /*65c0*/  UIADD3.64 UR58, UPT, UPT, UR42, 0x100, URZ ;  /* 0x000001002a3a7897 */ /* 0x000fe4000fffe0ff */
[----:B------:R-:W-:Y:S02]  /*65d0*/  UIADD3.64 UR60, UPT, UPT, UR34, 0x280, URZ ;  /* 0x00000280223c7897 */ /* 0x000fe4000fffe0ff */
[----:B------:R-:W-:Y:S01]  /*65e0*/  UIADD3.64 UR62, UPT, UPT, UR42, 0x102, URZ ;  /* 0x000001022a3e7897 */ /* 0x000fe2000fffe0ff */
[----:B------:R-:W-:Y:S01]  /*65f0*/  UMOV UR28, 0x0 ;  /* 0x00000000001c7882 */ /* 0x000fe20000000000 */
[----:B------:R-:W-:Y:S01]  /*6600*/  UMOV UR29, 0x4088490 ;  /* 0x04088490001d7882 */ /* 0x000fe20000000000 */
[----:B------:R-:W-:Y:S01]  /*6610*/  UIADD3.64 UR64, UPT, UPT, UR34, 0x300, URZ ;  /* 0x0000030022407897 */ /* 0x000fe2000fffe0ff */
[----:B------:R-:W-:Y:S01]  /*6620*/  UMOV UR15, 0x40004040 ;  /* 0x40004040000f7882 */ /* 0x000fe20000000000 */
[----:B------:R-:W-:Y:S01]  /*6630*/  UIADD3.64 UR66, UPT, UPT, UR42, 0x104, URZ ;  /* 0x000001042a427897 */ /* 0x000fe2000fffe0ff */
[----:B------:R-:W-:Y:S01]  /*6640*/  UMOV UR17, 0x40004040 ;  /* 0x4000404000117882 */ /* 0x000fe20000000000 */
[----:B------:R-:W-:Y:S01]  /*6650*/  UMOV UR26, 0x0 ;  /* 0x00000000001a7882 */ /* 0x000fe20000000000 */
[----:B------:R-:W-:Y:S01]  /*6660*/  UMOV UR27, 0x4088490 ;  /* 0x04088490001b7882 */ /* 0x000fe20000000000 */
[----:B------:R-:W-:Y:S01]  /*6670*/  UMOV UR22, 0x0 ;  /* 0x0000000000167882 */ /* 0x000fe20000000000 */
[----:B------:R-:W-:Y:S01]  /*6680*/  UMOV UR23, 0x4088490 ;  /* 0x0408849000177882 */ /* 0x000fe20000000000 */
[----:B------:R0:W-:Y:S01]  /*6690*/  UTCHMMA gdesc[UR14], gdesc[UR16], tmem[UR9], tmem[UR28], idesc[UR29], !UPT ;  /* 0x00ff1c100e0075ea */ /* 0x0001e2000f800009 */
[----:B------:R-:W-:Y:S01]  /*66a0*/  UMOV UR32, 0x0 ;  /* 0x0000000000207882 */ /* 0x000fe20000000000 */
[----:B------:R-:W-:Y:S01]  /*66b0*/  UMOV UR33, 0x4088490 ;  /* 0x0408849000217882 */ /* 0x000fe20000000000 */
[----:B------:R0:W-:Y:S01]  /*66c0*/  UTCHMMA gdesc[UR34], gdesc[UR42], tmem[UR9], tmem[UR26], idesc[UR27], UPT ;  /* 0x00ff1a2a220075ea */ /* 0x0001e2000b800009 */
        /* <DEDUP_REMOVED lines=8> */
[----:B------:R-:W-:Y:S01]  /*6750*/  UMOV UR6, UR12 ;  /* 0x0000000c00067c82 */ /* 0x000fe20008000000 */
[----:B------:R-:W-:Y:S01]  /*6760*/  UMOV UR7, URZ ;  /* 0x000000ff00077c82 */ /* 0x000fe20008000000 */
[----:B------:R0:W-:Y:S01]  /*6770*/  UTCHMMA gdesc[UR52], gdesc[UR54], tmem[UR9], tmem[UR30], idesc[UR31], UPT ;  /* 0x00ff1e36340075ea */ /* 0x0001e2000b800009 */
[----:B------:R-:W-:Y:S01]  /*6780*/  UMOV UR40, 0x0 ;  /* 0x0000000000287882 */ /* 0x000fe20000000000 */
[----:B------:R-:W-:Y:S01]  /*6790*/  UMOV UR41, 0x4088490 ;  /* 0x0408849000297882 */ /* 0x000fe20000000000 */
[----:B------:R0:W-:Y:S01]  /*67a0*/  UTCHMMA gdesc[UR56], gdesc[UR58], tmem[UR9], tmem[UR38], idesc[UR39], UPT ;  /* 0x00ff263a380075ea */ /* 0x0001e2000b800009 */
[----:B------:R-:W-:Y:S01]  /*67b0*/  UMOV UR6, UR6 ;  /* 0x0000000600067c82 */ /* 0x000fe20008000000 */
[----:B------:R0:W-:Y:S01]  /*67c0*/  UTCHMMA gdesc[UR60], gdesc[UR62], tmem[UR9], tmem[UR36], idesc[UR37], UPT ;  /* 0x00ff243e3c0075ea */ /* 0x0001e2000b800009 */
[----:B------:R0:W-:Y:S01]  /*67d0*/  UTCHMMA gdesc[UR64], gdesc[UR66], tmem[UR9], tmem[UR40], idesc[UR41], UPT ;  /* 0x00ff2842400075ea */ /* 0x0001e2000b800009 */
[----:B------:R0:W-:Y:S01]  /*67e0*/  UTCBAR [UR6], URZ ;  /* 0x000000ff060073e9 */ /* 0x0001e200080000ff */
[----:B------:R-:W-:Y:S01]  /*67f0*/  NOP ;  /* 0x0000000000007918 */ /* 0x000fe20000000000 */
.L_x_6:
[----:B------:R-:W-:Y:S01]  /*6800*/  SHF.R.S32.HI R3, RZ, 0x1f, R231 ;  /* 0x0000001fff037819 */ /* 0x000fe200000114e7 */
[----:B------:R-:W-:Y:S01]  /*6810*/  USHF.R.U32.HI UR13, URZ, 0x4, UR13 ;  /* 0x00000004ff0d7899 */ /* 0x000fe2000801160d */
[----:B------:R-:W-:Y:S01]  /*6820*/  IADD3 R124, P2, PT, R226, UR20, RZ ;  /* 0x00000014e27c7c10 */ /* 0x000fe2000ff5e0ff */
[----:B0-----:R-:W-:Y:S01]  /*6830*/  USHF.R.U32.HI UR16, URZ, 0x4, UR18 ;  /* 0x00000004ff107899 */ /* 0x001fe20008011612 */
[----:B------:R-:W-:Y:S01]  /*6840*/  LEA.HI R3, R3, R231, RZ, 0x7 ;  /* 0x000000e703037211 */ /* 0x000fe200078f38ff */
[----:B------:R-:W-:Y:S01]  /*6850*/  USGXT.U32 UR14, UR13, 0xe ;  /* 0x0000000e0d0e789a */ /* 0x000fe20008000000 */
[----:B------:R-:W-:Y:S01]  /*6860*/  IADD3.X R125, PT, PT, R230, UR21, RZ, P2, !PT ;  /* 0x00000015e67d7c10 */ /* 0x000fe200097fe4ff */
[----:B------:R-:W-:Y:S01]  /*6870*/  USGXT.U32 UR16, UR16, 0xe ;  /* 0x0000000e1010789a */ /* 0x000fe20008000000 */
[----:B------:R-:W-:Y:S01]  /*6880*/  SHF.R.S32.HI R3, RZ, 0x7, R3 ;  /* 0x00000007ff037819 */ /* 0x000fe20000011403 */
[----:B------:R-:W-:Y:S01]  /*6890*/  UIADD3 UR22, UP1, UPT, UR14, 0x80, URZ ;  /* 0x000000800e167890 */ /* 0x000fe2000ff3e0ff */
[----:B------:R-:W-:Y:S01]  /*68a0*/  IADD3 R118, P4, PT, R25, UR20, RZ ;  /* 0x0000001419767c10 */ /* 0x000fe2000ff9e0ff */
[----:B------:R-:W-:Y:S01]  /*68b0*/  UIADD3 UR26, UP2, UPT, UR16, 0x2, URZ ;  /* 0x00000002101a7890 */ /* 0x000fe2000ff5e0ff */
[----:B------:R-:W-:Y:S01]  /*68c0*/  VIMNMX R7, PT, PT, R3, 0x1, !PT ;  /* 0x0000000103077848 */ /* 0x000fe20007fe0100 */
[----:B------:R-:W-:Y:S01]  /*68d0*/  UIADD3.X UR23, UPT, UPT, UR4, 0x40004040, URZ, UP1, !UPT ;  /* 0x4000404004177890 */ /* 0x000fe20008ffe4ff */
[----:B------:R-:W-:Y:S01]  /*68e0*/  IADD3 R120, P5, PT, R120, UR20, RZ ;  /* 0x0000001478787c10 */ /* 0x000fe2000ffbe0ff */
[----:B------:R-:W-:Y:S01]  /*68f0*/  UIADD3.X UR27, UPT, UPT, UR5, 0x40004040, URZ, UP2, !UPT ;  /* 0x40004040051b7890 */ /* 0x000fe200097fe4ff */
[----:B------:R-:W-:Y:S01]  /*6900*/  IADD3 R122, P3, PT, R121, UR20, RZ ;  /* 0x00000014797a7c10 */ /* 0x000fe2000ff7e0ff */
[----:B------:R-:W-:Y:S01]  /*6910*/  VIADD R7, R7, 0xffffffff ;  /* 0xffffffff07077836 */ /* 0x000fe20000000000 */
[----:B------:R-:W-:Y:S01]  /*6920*/  IADD3.X R119, PT, PT, R222, UR21, RZ, P4, !PT ;  /* 0x00000015de777c10 */ /* 0x000fe2000a7fe4ff */
[----:B------:R-:W-:Y:S01]  /*6930*/  UMOV UR4, URZ ;  /* 0x000000ff00047c82 */ /* 0x000fe20008000000 */
[----:B------:R-:W-:Y:S01]  /*6940*/  IADD3.X R121, PT, PT, R224, UR21, RZ, P5, !PT ;  /* 0x00000015e0797c10 */ /* 0x000fe2000affe4ff */
[----:B------:R-:W-:Y:S01]  /*6950*/  IMAD.SHL.U32 R3, R5, 0x80, RZ ;  /* 0x0000008005037824 */ /* 0x000fe200078e00ff */
[----:B------:R-:W-:Y:S01]  /*6960*/  ISETP.NE.U32.AND P2, PT, R7, RZ, PT ;  /* 0x000000ff0700720c */ /* 0x000fe20003f45070 */
[----:B------:R-:W-:Y:S01]  /*6970*/  IMAD.SHL.U32 R4, R4, 0x80, RZ ;  /* 0x0000008004047824 */ /* 0x000fe200078e00ff */
[----:B------:R-:W-:-:S02]  /*6980*/  IADD3 R126, P4, PT, R225, UR20, RZ ;  /* 0x00000014e17e7c10 */ /* 0x000fc4000ff9e0ff */
[----:B------:R-:W-:Y:S02]  /*6990*/  IADD3 R128, P5, PT, R228, UR20, RZ ;  /* 0x00000014e4807c10 */ /* 0x000fe4000ffbe0ff */
[----:B------:R-:W-:Y:S02]  /*69a0*/  IADD3.X R123, PT, PT, R223, UR21, RZ, P3, !PT ;  /* 0x00000015df7b7c10 */ /* 0x000fe40009ffe4ff */
[----:B------:R-:W-:Y:S02]  /*69b0*/  IADD3.X R127, PT, PT, R229, UR21, RZ, P4, !PT ;  /* 0x00000015e57f7c10 */ /* 0x000fe4000a7fe4ff */
[----:B------:R-:W-:-:S03]  /*69c0*/  IADD3.X R129, PT, PT, R227, UR21, RZ, P5, !PT ;  /* 0x00000015e3817c10 */ /* 0x000fc6000affe4ff */
[----:B------:R-:W-:Y:S05]  /*69d0*/  @!P2 BRA `(.L_x_7) ;  /* 0x0000002c00c8a947 */ /* 0x000fea0003800000 */
[----:B------:R-:W-:Y:S01]  /*69e0*/  VIADD R6, R6, 0xffffff80 ;  /* 0xffffff8006067836 */ /* 0x000fe20000000000 */
[----:B------:R-:W-:Y:S01]  /*69f0*/  UIADD3.64 UR20, UPT, UPT, UR22, 0x80, URZ ;  /* 0x0000008016147897 */ /* 0x000fe2000fffe0ff */
[----:B------:R-:W-:Y:S01]  /*6a00*/  IMAD.MOV.U32 R5, RZ, RZ, R7 ;  /* 0x000000ffff057224 */ /* 0x000fe200078e0007 */
[----:B------:R-:W-:Y:S02]  /*6a10*/  UIADD3.64 UR28, UPT, UPT, UR26, 0x2, URZ ;  /* 0x000000021a1c7897 */ /* 0x000fe4000fffe0ff */
[----:B------:R-:W-:Y:S01]  /*6a20*/  R2UR UR13, R6 ;  /* 0x00000000060d72ca */ /* 0x000fe200000e0000 */
        /* <DEDUP_REMOVED lines=8> */
[----:B------:R-:W-:-:S02]  /*6ab0*/  UIADD3.64 UR46, UPT, UPT, UR22, 0x300, URZ ;  /* 0x00000300162e7897 */ /* 0x000fc4000fffe0ff */
[----:B------:R-:W-:Y:S01]  /*6ac0*/  UIADD3.64 UR48, UPT, UPT, UR26, 0x104, URZ ;  /* 0x000001041a307897 */ /* 0x000fe2000fffe0ff */
[----:B------:R-:W-:Y:S01]  /*6ad0*/  UMOV UR8, 0x1 ;  /* 0x0000000100087882 */ /* 0x000fe20000000000 */
[----:B------:R-:W-:-:S10]  /*6ae0*/  UMOV UR5, URZ ;  /* 0x000000ff00057c82 */ /* 0x000fd40008000000 */
.L_x_10:
[----:B------:R-:W-:Y:S01]  /*6af0*/  USHF.L.U32 UR4, UR4, 0x1f, URZ ;  /* 0x0000001f04047899 */ /* 0x000fe200080006ff */
[----:B0-----:R-:W0:Y:S01]  /*6b00*/  S2R R7, SR_TID.X ;  /* 0x0000000000077919 */ /* 0x001e220000002100 */
[----:B------:R-:W-:-:S04]  /*6b10*/  IMAD.WIDE R216, R4, 0x2, R216 ;  /* 0x0000000204d87825 */ /* 0x000fc800078e02d8 */
[----:B------:R-:W-:-:S04]  /*6b20*/  IMAD.U32 R6, RZ, RZ, UR4 ;  /* 0x00000004ff067e24 */ /* 0x000fc8000f8e00ff */
[----:B------:R-:W1:Y:S01]  /*6b30*/  SYNCS.PHASECHK.TRANS64.TRYWAIT P2, [UR12], R6 ;  /* 0x00000006ff0075a7 */ /* 0x000e62000804110c */
[----:B0-----:R-:W-:-:S04]  /*6b40*/  SHF.R.U32.HI R7, RZ, 0x6, R7 ;  /* 0x00000006ff077819 */ /* 0x001fc80000011607 */
[----:B------:R-:W-:-:S04]  /*6b50*/  SGXT.U32 R7, R7, 0x1 ;  /* 0x000000010707781a */ /* 0x000fc80000000000 */
[----:B------:R-:W-:Y:S01]  /*6b60*/  ISETP.GE.AND P5, PT, R7, UR13, PT ;  /* 0x0000000d07007c0c */ /* 0x000fe2000bfa6270 */
[----:B-1----:R-:W-:-:S12]  /*6b70*/  @!P2 BRA `(.L_x_8) ;  /* 0x000000380080a947 */ /* 0x002fd80003800000 */
.L_x_16:
[----:B------:R-:W-:Y:S01]  /*6b80*/  STL [R1+0x54], R251 ;  /* 0x000054fb01007387 */ /* 0x000fe20000100800 */
[----:B------:R-:W-:Y:S01]  /*6b90*/  PRMT R244, RZ, 0x7610, R244 ;  /* 0x00007610fff47816 */ /* 0x000fe200000000f4 */
[C---:B------:R-:W-:Y:S01]  /*6ba0*/  IMAD.WIDE R94, R4.reuse, 0x2, R94 ;  /* 0x00000002045e7825 */ /* 0x040fe200078e025e */
[----:B------:R-:W-:Y:S01]  /*6bb0*/  PRMT R228, RZ, 0x7610, R228 ;  /* 0x00007610ffe47816 */ /* 0x000fe200000000e4 */
[----:B------:R0:W-:Y:S01]  /*6bc0*/  STL [R1+0x50], R252 ;  /* 0x000050fc01007387 */ /* 0x0001e20000100800 */
[----:B------:R-:W-:Y:S01]  /*6bd0*/  PRMT R241, RZ, 0x7610, R241 ;  /* 0x00007610fff17816 */ /* 0x000fe200000000f1 */
[C---:B------:R-:W-:Y:S02]  /*6be0*/  IMAD.WIDE R96, R4.reuse, 0x2, R96 ;  /* 0x0000000204607825 */ /* 0x040fe400078e0260 */
[----:B------:R-:W2:Y:S01]  /*6bf0*/  @!P5 LDG.E.U16 R244, desc[UR24][R94.64] ;  /* 0x000000185ef4d981 */ /* 0x000ea2000c1e1500 */
[----:B------:R-:W-:Y:S01]  /*6c00*/  PRMT R227, RZ, 0x7610, R227 ;  /* 0x00007610ffe37816 */ /* 0x000fe200000000e3 */
[----:B------:R-:W-:-:S04]  /*6c10*/  IMAD.WIDE R120, R4, 0x2, R120 ;  /* 0x0000000204787825 */ /* 0x000fc800078e0278 */
[C---:B------:R-:W-:Y:S01]  /*6c20*/  IMAD.WIDE R118, R4.reuse, 0x2, R118 ;  /* 0x0000000204767825 */ /* 0x040fe200078e0276 */
[----:B0-----:R-:W0:Y:S01]  /*6c30*/  S2R R252, SR_TID.X ;  /* 0x0000000000fc7919 */ /* 0x001e220000002100 */
[----:B------:R-:W-:Y:S02]  /*6c40*/  PRMT R237, RZ, 0x7610, R237 ;  /* 0x00007610ffed7816 */ /* 0x000fe400000000ed */
[C---:B------:R-:W-:Y:S01]  /*6c50*/  IMAD.WIDE R124, R4.reuse, 0x2, R124 ;  /* 0x00000002047c7825 */ /* 0x040fe200078e027c */
[----:B------:R-:W-:Y:S01]  /*6c60*/  PRMT R226, RZ, 0x7610, R226 ;  /* 0x00007610ffe27816 */ /* 0x000fe200000000e2 */
[----:B------:R-:W-:Y:S02]  /*6c70*/  STL [R1+0x10], R2 ;  /* 0x0000100201007387 */ /* 0x000fe40000100800 */
[C---:B------:R-:W-:Y:S01]  /*6c80*/  IMAD.WIDE R126, R4.reuse, 0x2, R126 ;  /* 0x00000002047e7825 */ /* 0x040fe200078e027e */
[----:B------:R-:W-:Y:S01]  /*6c90*/  PRMT R245, RZ, 0x7610, R245 ;  /* 0x00007610fff57816 */ /* 0x000fe200000000f5 */
[----:B------:R-:W-:Y:S02]  /*6ca0*/  STL [R1+0xc], R5 ;  /* 0x00000c0501007387 */ /* 0x000fe40000100800 */
[----:B------:R-:W-:-:S04]  /*6cb0*/  IMAD.WIDE R132, R4, 0x2, R132 ;  /* 0x0000000204847825 */ /* 0x000fc800078e0284 */
[----:B------:R-:W-:-:S04]  /*6cc0*/  IMAD.WIDE R134, R4, 0x2, R134 ;  /* 0x0000000204867825 */ /* 0x000fc800078e0286 */
[----:B------:R-:W-:-:S04]  /*6cd0*/  IMAD.WIDE R138, R4, 0x2, R138 ;  /* 0x00000002048a7825 */ /* 0x000fc800078e028a */
[----:B------:R-:W-:-:S04]  /*6ce0*/  IMAD.WIDE R146, R4, 0x2, R146 ;  /* 0x0000000204927825 */ /* 0x000fc800078e0292 */
[----:B------:R-:W-:-:S04]  /*6cf0*/  IMAD.WIDE R140, R4, 0x2, R140 ;  /* 0x00000002048c7825 */ /* 0x000fc800078e028c */
[C---:B------:R-:W-:Y:S01]  /*6d00*/  IMAD.WIDE R152, R4.reuse, 0x2, R152 ;  /* 0x0000000204987825 */ /* 0x040fe200078e0298 */
[--C-:B0-----:R-:W-:Y:S02]  /*6d10*/  SHF.R.U32.HI R251, RZ, 0x6, R252.reuse ;  /* 0x00000006fffb7819 */ /* 0x101fe400000116fc */
[----:B------:R-:W-:Y:S01]  /*6d20*/  SHF.R.U32.HI R252, RZ, 0x6, R252 ;  /* 0x00000006fffc7819 */ /* 0x000fe200000116fc */
[----:B------:R-:W-:Y:S01]  /*6d30*/  IMAD.WIDE R160, R4, 0x2, R160 ;  /* 0x0000000204a07825 */ /* 0x000fe200078e02a0 */
[----:B------:R-:W-:Y:S02]  /*6d40*/  SGXT.U32 R251, R251, 0x1 ;  /* 0x00000001fbfb781a */ /* 0x000fe40000000000 */
[----:B------:R-:W-:Y:S01]  /*6d50*/  SGXT.U32 R252, R252, 0x1 ;  /* 0x00000001fcfc781a */ /* 0x000fe20000000000 */
[----:B------:R-:W-:Y:S01]  /*6d60*/  IMAD.WIDE R166, R4, 0x2, R166 ;  /* 0x0000000204a67825 */ /* 0x000fe200078e02a6 */
[----:B------:R-:W-:Y:S02]  /*6d70*/  LOP3.LUT R251, R251, 0x2, RZ, 0xfc, !PT ;  /* 0x00000002fbfb7812 */ /* 0x000fe400078efcff */
[----:B------:R-:W-:Y:S01]  /*6d80*/  LOP3.LUT R252, R252, 0x8, RZ, 0xfc, !PT ;  /* 0x00000008fcfc7812 */ /* 0x000fe200078efcff */
[----:B------:R-:W-:Y:S01]  /*6d90*/  IMAD.WIDE R174, R4, 0x2, R174 ;  /* 0x0000000204ae7825 */ /* 0x000fe200078e02ae */
[----:B------:R-:W-:-:S02]  /*6da0*/  ISETP.GE.AND P3, PT, R251, UR13, PT ;  /* 0x0000000dfb007c0c */ /* 0x000fc4000bf66270 */
[----:B------:R-:W0:Y:S01]  /*6db0*/  S2R R251, SR_TID.X ;  /* 0x0000000000fb7919 */ /* 0x000e220000002100 */
[----:B------:R-:W-:Y:S01]  /*6dc0*/  ISETP.GE.AND P2, PT, R252, UR13, PT ;  /* 0x0000000dfc007c0c */ /* 0x000fe2000bf46270 */
[----:B------:R-:W-:-:S04]  /*6dd0*/  IMAD.WIDE R180, R4, 0x2, R180 ;  /* 0x0000000204b47825 */ /* 0x000fc800078e02b4 */
[----:B------:R-:W-:-:S04]  /*6de0*/  IMAD.WIDE R188, R4, 0x2, R188 ;  /* 0x0000000204bc7825 */ /* 0x000fc800078e02bc */
[C---:B------:R-:W-:Y:S01]  /*6df0*/  IMAD.WIDE R202, R4.reuse, 0x2, R202 ;  /* 0x0000000204ca7825 */ /* 0x040fe200078e02ca */
[----:B------:R-:W3:Y:S03]  /*6e00*/  @!P3 LDG.E.U16 R228, desc[UR24][R96.64] ;  /* 0x0000001860e4b981 */ /* 0x000ee6000c1e1500 */
[C---:B------:R-:W-:Y:S01]  /*6e10*/  IMAD.WIDE R194, R4.reuse, 0x2, R194 ;  /* 0x0000000204c27825 */ /* 0x040fe200078e02c2 */
[----:B------:R-:W4:Y:S03]  /*6e20*/  @!P2 LDG.E.U16 R241, desc[UR24][R118.64] ;  /* 0x0000001876f1a981 */ /* 0x000f26000c1e1500 */
[----:B------:R-:W-:-:S04]  /*6e30*/  IMAD.WIDE R208, R4, 0x2, R208 ;  /* 0x0000000204d07825 */ /* 0x000fc800078e02d0 */
[----:B------:R-:W-:Y:S01]  /*6e40*/  IMAD.WIDE R168, R4, 0x2, R168 ;  /* 0x0000000204a87825 */ /* 0x000fe200078e02a8 */
[--C-:B0-----:R-:W-:Y:S02]  /*6e50*/  SHF.R.U32.HI R252, RZ, 0x6, R251.reuse ;  /* 0x00000006fffc7819 */ /* 0x101fe400000116fb */
[----:B------:R-:W-:Y:S02]  /*6e60*/  SHF.R.U32.HI R251, RZ, 0x6, R251 ;  /* 0x00000006fffb7819 */ /* 0x000fe400000116fb */
[----:B------:R-:W-:Y:S02]  /*6e70*/  SGXT.U32 R252, R252, 0x1 ;  /* 0x00000001fcfc781a */ /* 0x000fe40000000000 */
[----:B------:R-:W-:Y:S02]  /*6e80*/  SGXT.U32 R251, R251, 0x1 ;  /* 0x00000001fbfb781a */ /* 0x000fe40000000000 */
[----:B------:R-:W-:Y:S02]  /*6e90*/  LOP3.LUT R252, R252, 0xa, RZ, 0xfc, !PT ;  /* 0x0000000afcfc7812 */ /* 0x000fe400078efcff */
[----:B------:R-:W-:-:S02]  /*6ea0*/  LOP3.LUT R251, R251, 0x10, RZ, 0xfc, !PT ;  /* 0x00000010fbfb7812 */ /* 0x000fc400078efcff */
[----:B------:R-:W-:Y:S02]  /*6eb0*/  ISETP.GE.AND P4, PT, R252, UR13, PT ;  /* 0x0000000dfc007c0c */ /* 0x000fe4000bf86270 */
[----:B------:R-:W-:Y:S02]  /*6ec0*/  ISETP.GE.AND P6, PT, R251, UR13, PT ;  /* 0x0000000dfb007c0c */ /* 0x000fe4000bfc6270 */
[----:B------:R-:W0:Y:S09]  /*6ed0*/  S2R R251, SR_TID.X ;  /* 0x0000000000fb7919 */ /* 0x000e320000002100 */
[----:B------:R-:W2:Y:S04]  /*6ee0*/  @!P4 LDG.E.U16 R227, desc[UR24][R120.64] ;  /* 0x0000001878e3c981 */ /* 0x000ea8000c1e1500 */
[----:B------:R-:W2:Y:S01]  /*6ef0*/  @!P6 LDG.E.U16 R237, desc[UR24][R124.64] ;  /* 0x000000187cede981 */ /* 0x000ea2000c1e1500 */
[----:B0-----:R-:W-:-:S04]  /*6f00*/  SHF.R.U32.HI R252, RZ, 0x6, R251 ;  /* 0x00000006fffc7819 */ /* 0x001fc800000116fb */
[----:B------:R-:W-:-:S04]  /*6f10*/  SGXT.U32 R252, R252, 0x1 ;  /* 0x00000001fcfc781a */ /* 0x000fc80000000000 */
[----:B------:R-:W-:-:S04]  /*6f20*/  LOP3.LUT R252, R252, 0x12, RZ, 0xfc, !PT ;  /* 0x00000012fcfc7812 */ /* 0x000fc800078efcff */
[----:B------:R-:W-:Y:S02]  /*6f30*/  ISETP.GE.AND P5, PT, R252, UR13, PT ;  /* 0x0000000dfc007c0c */ /* 0x000fe4000bfa6270 */
[----:B------:R-:W-:-:S04]  /*6f40*/  SHF.R.U32.HI R252, RZ, 0x6, R251 ;  /* 0x00000006fffc7819 */ /* 0x000fc800000116fb */
[----:B------:R-:W-:-:S04]  /*6f50*/  SGXT.U32 R252, R252, 0x1 ;  /* 0x00000001fcfc781a */ /* 0x000fc80000000000 */
[----:B------:R-:W-:-:S03]  /*6f60*/  LOP3.LUT R252, R252, 0x18, RZ, 0xfc, !PT ;  /* 0x00000018fcfc7812 */ /* 0x000fc600078efcff */
[----:B------:R-:W2:Y:S01]  /*6f70*/  @!P5 LDG.E.U16 R226, desc[UR24][R126.64] ;  /* 0x000000187ee2d981 */ /* 0x000ea2000c1e1500 */
[----:B------:R-:W-:Y:S02]  /*6f80*/  ISETP.GE.AND P3, PT, R252, UR13, PT ;  /* 0x0000000dfc007c0c */ /* 0x000fe4000bf66270 */
[--C-:B------:R-:W-:Y:S02]  /*6f90*/  SHF.R.U32.HI R252, RZ, 0x6, R251.reuse ;  /* 0x00000006fffc7819 */ /* 0x100fe400000116fb */
[----:B------:R-:W-:-:S04]  /*6fa0*/  SHF.R.U32.HI R251, RZ, 0x6, R251 ;  /* 0x00000006fffb7819 */ /* 0x000fc800000116fb */
[----:B------:R-:W-:-:S04]  /*6fb0*/  SGXT.U32 R251, R251, 0x1 ;  /* 0x00000001fbfb781a */ /* 0x000fc80000000000 */
[----:B------:R-:W-:Y:S01]  /*6fc0*/  LOP3.LUT R251, R251, 0x20, RZ, 0xfc, !PT ;  /* 0x00000020fbfb7812 */ /* 0x000fe200078efcff */
[----:B------:R-:W2:Y:S03]  /*6fd0*/  @!P3 LDG.E.U16 R245, desc[UR24][R132.64] ;  /* 0x0000001884f5b981 */ /* 0x000ea6000c1e1500 */
[----:B------:R-:W-:Y:S02]  /*6fe0*/  ISETP.GE.AND P4, PT, R251, UR13, PT ;  /* 0x0000000dfb007c0c */ /* 0x000fe4000bf86270 */
[----:B------:R-:W0:Y:S01]  /*6ff0*/  S2R R251, SR_TID.X ;  /* 0x0000000000fb7919 */ /* 0x000e220000002100 */
[----:B------:R-:W-:-:S04]  /*7000*/  SGXT.U32 R252, R252, 0x1 ;  /* 0x00000001fcfc781a */ /* 0x000fc80000000000 */
[----:B------:R-:W-:-:S04]  /*7010*/  LOP3.LUT R252, R252, 0x1a, RZ, 0xfc, !PT ;  /* 0x0000001afcfc7812 */ /* 0x000fc800078efcff */
[----:B------:R-:W-:Y:S02]  /*7020*/  ISETP.GE.AND P2, PT, R252, UR13, PT ;  /* 0x0000000dfc007c0c */ /* 0x000fe4000bf46270 */
[----:B0-----:R-:W-:-:S04]  /*7030*/  SHF.R.U32.HI R252, RZ, 0x6, R251 ;  /* 0x00000006fffc7819 */ /* 0x001fc800000116fb */
[----:B------:R-:W-:-:S04]  /*7040*/  SGXT.U32 R252, R252, 0x1 ;  /* 0x00000001fcfc781a */ /* 0x000fc80000000000 */
[----:B------:R-:W-:-:S04]  /*7050*/  LOP3.LUT R252, R252, 0x22, RZ, 0xfc, !PT ;  /* 0x00000022fcfc7812 */ /* 0x000fc800078efcff */
[----:B------:R-:W-:Y:S02]  /*7060*/  ISETP.GE.AND P6, PT, R252, UR13, PT ;  /* 0x0000000dfc007c0c */ /* 0x000fe4000bfc6270 */
[----:B------:R-:W-:-:S04]  /*7070*/  SHF.R.U32.HI R252, RZ, 0x6, R251 ;  /* 0x00000006fffc7819 */ /* 0x000fc800000116fb */
[----:B------:R-:W-:-:S04]  /*7080*/  SGXT.U32 R252, R252, 0x1 ;  /* 0x00000001fcfc781a */ /* 0x000fc80000000000 */
[----:B------:R-:W-:-:S04]  /*7090*/  LOP3.LUT R252, R252, 0x28, RZ, 0xfc, !PT ;  /* 0x00000028fcfc7812 */ /* 0x000fc800078efcff */
[----:B------:R-:W-:Y:S02]  /*70a0*/  ISETP.GE.AND P5, PT, R252, UR13, PT ;  /* 0x0000000dfc007c0c */ /* 0x000fe4000bfa6270 */
[----:B------:R-:W-:-:S04]  /*70b0*/  SHF.R.U32.HI R252, RZ, 0x6, R251 ;  /* 0x00000006fffc7819 */ /* 0x000fc800000116fb */
[----:B------:R-:W-:-:S04]  /*70c0*/  SGXT.U32 R252, R252, 0x1 ;  /* 0x00000001fcfc781a */ /* 0x000fc80000000000 */
[----:B------:R-:W-:-:S04]  /*70d0*/  LOP3.LUT R252, R252, 0x30, RZ, 0xfc, !PT ;  /* 0x00000030fcfc7812 */ /* 0x000fc800078efcff */
[----:B------:R-:W-:Y:S02]  /*70e0*/  ISETP.GE.AND P3, PT, R252, UR13, PT ;  /* 0x0000000dfc007c0c */ /* 0x000fe4000bf66270 */
[----:B------:R-:W-:Y:S02]  /*70f0*/  SHF.R.U32.HI R252, RZ, 0x6, R251 ;  /* 0x00000006fffc7819 */ /* 0x000fe400000116fb */
[----:B------:R-:W-:Y:S02]  /*7100*/  PRMT R238, RZ, 0x7610, R238 ;  /* 0x00007610ffee7816 */ /* 0x000fe400000000ee */
[----:B------:R-:W-:-:S04]  /*7110*/  SGXT.U32 R252, R252, 0x1 ;  /* 0x00000001fcfc781a */ /* 0x000fc80000000000 */
[----:B------:R-:W-:Y:S01]  /*7120*/  LOP3.LUT R252, R252, 0x38, RZ, 0xfc, !PT ;  /* 0x00000038fcfc7812 */ /* 0x000fe200078efcff */
[----:B------:R0:W2:Y:S03]  /*7130*/  @!P2 LDG.E.U16 R238, desc[UR24][R134.64] ;  /* 0x0000001886eea981 */ /* 0x0000a6000c1e1500 */
[----:B------:R-:W-:Y:S02]  /*7140*/  ISETP.GE.AND P2, PT, R252, UR13, PT ;  /* 0x0000000dfc007c0c */ /* 0x000fe4000bf46270 */
[----:B------:R-:W-:Y:S01]  /*7150*/  SHF.R.U32.HI R252, RZ, 0x6, R251 ;  /* 0x00000006fffc7819 */ /* 0x000fe200000116fb */
[----:B------:R-:W-:Y:S01]  /*7160*/  STL [R1+0x18], R94 ;  /* 0x0000185e01007387 */ /* 0x000fe20000100800 */
[----:B------:R-:W-:Y:S02]  /*7170*/  PRMT R234, RZ, 0x7610, R234 ;  /* 0x00007610ffea7816 */ /* 0x000fe400000000ea */
[----:B------:R-:W-:Y:S01]  /*7180*/  SGXT.U32 R252, R252, 0x1 ;  /* 0x00000001fcfc781a */ /* 0x000fe20000000000 */
[----:B------:R-:W-:Y:S04]  /*7190*/  STL [R1+0x14], R95 ;  /* 0x0000145f01007387 */ /* 0x000fe80000100800 */
[----:B------:R-:W-:Y:S01]  /*71a0*/  STL [R1+0x20], R96 ;  /* 0x0000206001007387 */ /* 0x000fe20000100800 */
[----:B------:R-:W-:-:S03]  /*71b0*/  LOP3.LUT R252, R252, 0x40, RZ, 0xfc, !PT ;  /* 0x00000040fcfc7812 */ /* 0x000fc600078efcff */
[----:B------:R-:W-:Y:S04]  /*71c0*/  STL [R1+0x1c], R97 ;  /* 0x00001c6101007387 */ /* 0x000fe80000100800 */
[----:B------:R-:W-:Y:S04]  /*71d0*/  STL [R1+0x28], R118 ;  /* 0x0000287601007387 */ /* 0x000fe80000100800 */
[----:B------:R-:W-:Y:S04]  /*71e0*/  STL [R1+0x24], R119 ;  /* 0x0000247701007387 */ /* 0x000fe80000100800 */
[----:B------:R-:W-:Y:S04]  /*71f0*/  STL [R1+0x30], R120 ;  /* 0x0000307801007387 */ /* 0x000fe80000100800 */
[----:B------:R-:W-:Y:S04]  /*7200*/  STL [R1+0x2c], R121 ;  /* 0x00002c7901007387 */ /* 0x000fe80000100800 */
[----:B------:R-:W2:Y:S01]  /*7210*/  @!P4 LDG.E.U16 R234, desc[UR24][R138.64] ;  /* 0x000000188aeac981 */ /* 0x000ea2000c1e1500 */
[----:B------:R-:W-:-:S02]  /*7220*/  ISETP.GE.AND P4, PT, R252, UR13, PT ;  /* 0x0000000dfc007c0c */ /* 0x000fc4000bf86270 */
[----:B------:R-:W-:Y:S01]  /*7230*/  SHF.R.U32.HI R252, RZ, 0x6, R251 ;  /* 0x00000006fffc7819 */ /* 0x000fe200000116fb */
[----:B------:R-:W-:Y:S04]  /*7240*/  STL [R1+0x38], R124 ;  /* 0x0000387c01007387 */ /* 0x000fe80000100800 */
[----:B------:R-:W-:Y:S01]  /*7250*/  STL [R1+0x34], R125 ;  /* 0x0000347d01007387 */ /* 0x000fe20000100800 */
[----:B------:R-:W-:-:S03]  /*7260*/  SGXT.U32 R252, R252, 0x1 ;  /* 0x00000001fcfc781a */ /* 0x000fc60000000000 */
[----:B------:R-:W-:Y:S01]  /*7270*/  STL [R1+0x40], R126 ;  /* 0x0000407e01007387 */ /* 0x000fe20000100800 */
[----:B------:R-:W-:-:S03]  /*7280*/  PRMT R236, RZ, 0x7610, R236 ;  /* 0x00007610ffec7816 */ /* 0x000fc600000000ec */
[----:B------:R-:W-:Y:S04]  /*7290*/  STL [R1+0x3c], R127 ;  /* 0x00003c7f01007387 */ /* 0x000fe80000100800 */
[----:B------:R-:W-:Y:S04]  /*72a0*/  STL [R1+0x48], R132 ;  /* 0x0000488401007387 */ /* 0x000fe80000100800 */
[----:B------:R-:W-:Y:S01]  /*72b0*/  STL [R1+0x44], R133 ;  /* 0x0000448501007387 */ /* 0x000fe20000100800 */
[----:B------:R-:W-:-:S03]  /*72c0*/  LOP3.LUT R252, R252, 0x50, RZ, 0xfc, !PT ;  /* 0x00000050fcfc7812 */ /* 0x000fc600078efcff */
[----:B------:R0:W-:Y:S01]  /*72d0*/  STL [R1+0x4c], R135 ;  /* 0x00004c8701007387 */ /* 0x0001e20000100800 */
[----:B------:R-:W-:-:S03]  /*72e0*/  PRMT R225, RZ, 0x7610, R225 ;  /* 0x00007610ffe17816 */ /* 0x000fc600000000e1 */
[----:B------:R-:W2:Y:S01]  /*72f0*/  @!P5 LDG.E.U16 R236, desc[UR24][R146.64] ;  /* 0x0000001892ecd981 */ /* 0x000ea2000c1e1500 */
[----:B0-----:R-:W-:-:S03]  /*7300*/  SHF.R.U32.HI R135, RZ, 0x6, R251 ;  /* 0x00000006ff877819 */ /* 0x001fc600000116fb */
[----:B------:R-:W2:Y:S01]  /*7310*/  @!P6 LDG.E.U16 R225, desc[UR24][R140.64] ;  /* 0x000000188ce1e981 */ /* 0x000ea2000c1e1500 */
[----:B------:R-:W-:Y:S02]  /*7320*/  ISETP.GE.AND P5, PT, R252, UR13, PT ;  /* 0x0000000dfc007c0c */ /* 0x000fe4000bfa6270 */
[----:B------:R-:W-:Y:S02]  /*7330*/  SGXT.U32 R135, R135, 0x1 ;  /* 0x000000018787781a */ /* 0x000fe40000000000 */
[----:B------:R-:W-:Y:S02]  /*7340*/  SHF.R.U32.HI R252, RZ, 0x6, R251 ;  /* 0x00000006fffc7819 */ /* 0x000fe400000116fb */
[----:B------:R-:W-:Y:S02]  /*7350*/  LOP3.LUT R135, R135, 0x48, RZ, 0xfc, !PT ;  /* 0x0000004887877812 */ /* 0x000fe400078efcff */
[----:B------:R-:W-:Y:S02]  /*7360*/  SGXT.U32 R252, R252, 0x1 ;  /* 0x00000001fcfc781a */ /* 0x000fe40000000000 */
[----:B------:R-:W-:-:S02]  /*7370*/  PRMT R233, RZ, 0x7610, R233 ;  /* 0x00007610ffe97816 */ /* 0x000fc400000000e9 */
[----:B------:R-:W-:Y:S02]  /*7380*/  ISETP.GE.AND P6, PT, R135, UR13, PT ;  /* 0x0000000d87007c0c */ /* 0x000fe4000bfc6270 */
[----:B------:R-:W-:Y:S02]  /*7390*/  SHF.R.U32.HI R135, RZ, 0x6, R251 ;  /* 0x00000006ff877819 */ /* 0x000fe400000116fb */
[----:B------:R-:W-:Y:S01]  /*73a0*/  LOP3.LUT R252, R252, 0x58, RZ, 0xfc, !PT ;  /* 0x00000058fcfc7812 */ /* 0x000fe200078efcff */
[----:B------:R-:W2:Y:S01]  /*73b0*/  @!P3 LDG.E.U16 R233, desc[UR24][R152.64] ;  /* 0x0000001898e9b981 */ /* 0x000ea2000c1e1500 */
[----:B------:R-:W-:Y:S02]  /*73c0*/  SGXT.U32 R135, R135, 0x1 ;  /* 0x000000018787781a */ /* 0x000fe40000000000 */
[----:B------:R-:W-:Y:S02]  /*73d0*/  PRMT R240, RZ, 0x7610, R240 ;  /* 0x00007610fff07816 */ /* 0x000fe400000000f0 */
[----:B------:R-:W-:-:S02]  /*73e0*/  ISETP.GE.AND P3, PT, R252, UR13, PT ;  /* 0x0000000dfc007c0c */ /* 0x000fc4000bf66270 */
[--C-:B------:R-:W-:Y:S02]  /*73f0*/  SHF.R.U32.HI R252, RZ, 0x6, R251.reuse ;  /* 0x00000006fffc7819 */ /* 0x100fe400000116fb */
[----:B------:R-:W-:Y:S01]  /*7400*/  LOP3.LUT R135, R135, 0x60, RZ, 0xfc, !PT ;  /* 0x0000006087877812 */ /* 0x000fe200078efcff */
[----:B------:R-:W2:Y:S01]  /*7410*/  @!P2 LDG.E.U16 R240, desc[UR24][R160.64] ;  /* 0x00000018a0f0a981 */ /* 0x000ea2000c1e1500 */
[----:B------:R-:W-:Y:S02]  /*7420*/  SGXT.U32 R252, R252, 0x1 ;  /* 0x00000001fcfc781a */ /* 0x000fe40000000000 */
[----:B------:R-:W-:Y:S02]  /*7430*/  ISETP.GE.AND P2, PT, R135, UR13, PT ;  /* 0x0000000d87007c0c */ /* 0x000fe4000bf46270 */
[----:B------:R-:W-:Y:S02]  /*7440*/  PRMT R232, RZ, 0x7610, R232 ;  /* 0x00007610ffe87816 */ /* 0x000fe400000000e8 */
[----:B------:R-:W-:-:S02]  /*7450*/  SHF.R.U32.HI R135, RZ, 0x6, R251 ;  /* 0x00000006ff877819 */ /* 0x000fc400000116fb */
[----:B------:R-:W-:Y:S02]  /*7460*/  LOP3.LUT R252, R252, 0x68, RZ, 0xfc, !PT ;  /* 0x00000068fcfc7812 */ /* 0x000fe400078efcff */
[----:B------:R-:W-:Y:S01]  /*7470*/  SGXT.U32 R135, R135, 0x1 ;  /* 0x000000018787781a */ /* 0x000fe20000000000 */
[----:B------:R-:W2:Y:S01]  /*7480*/  @!P4 LDG.E.U16 R232, desc[UR24][R166.64] ;  /* 0x00000018a6e8c981 */ /* 0x000ea2000c1e1500 */
[----:B------:R-:W-:Y:S02]  /*7490*/  PRMT R29, RZ, 0x7610, R29 ;  /* 0x00007610ff1d7816 */ /* 0x000fe4000000001d */
[----:B------:R-:W-:Y:S02]  /*74a0*/  ISETP.GE.AND P4, PT, R252, UR13, PT ;  /* 0x0000000dfc007c0c */ /* 0x000fe4000bf86270 */
[----:B------:R-:W-:Y:S01]  /*74b0*/  LOP3.LUT R135, R135, 0x70, RZ, 0xfc, !PT ;  /* 0x0000007087877812 */ /* 0x000fe200078efcff */
[----:B------:R-:W0:Y:S01]  /*74c0*/  S2R R252, SR_TID.X ;  /* 0x0000000000fc7919 */ /* 0x000e220000002100 */
[----:B------:R-:W2:Y:S02]  /*74d0*/  @!P6 LDG.E.U16 R29, desc[UR24][R174.64] ;  /* 0x00000018ae1de981 */ /* 0x000ea4000c1e1500 */
[----:B------:R-:W-:-:S02]  /*74e0*/  ISETP.GE.AND P6, PT, R135, UR13, PT ;  /* 0x0000000d87007c0c */ /* 0x000fc4000bfc6270 */
[----:B------:R-:W-:Y:S02]  /*74f0*/  SHF.R.U32.HI R135, RZ, 0x6, R251 ;  /* 0x00000006ff877819 */ /* 0x000fe400000116fb */
[----:B------:R-:W-:Y:S02]  /*7500*/  PRMT R231, RZ, 0x7610, R231 ;  /* 0x00007610ffe77816 */ /* 0x000fe400000000e7 */
[----:B------:R-:W-:-:S04]  /*7510*/  SGXT.U32 R135, R135, 0x1 ;  /* 0x000000018787781a */ /* 0x000fc80000000000 */
[----:B------:R-:W-:Y:S01]  /*7520*/  LOP3.LUT R135, R135, 0x78, RZ, 0xfc, !PT ;  /* 0x0000007887877812 */ /* 0x000fe200078efcff */
[----:B------:R-:W2:Y:S03]  /*7530*/  @!P5 LDG.E.U16 R231, desc[UR24][R180.64] ;  /* 0x00000018b4e7d981 */ /* 0x000ea6000c1e1500 */
[----:B------:R-:W-:Y:S02]  /*7540*/  ISETP.GE.AND P5, PT, R135, UR13, PT ;  /* 0x0000000d87007c0c */ /* 0x000fe4000bfa6270 */
[----:B------:R-:W-:Y:S02]  /*7550*/  SHF.R.U32.HI R135, RZ, 0x6, R251 ;  /* 0x00000006ff877819 */ /* 0x000fe400000116fb */
[----:B------:R-:W-:Y:S02]  /*7560*/  PRMT R235, RZ, 0x7610, R235 ;  /* 0x00007610ffeb7816 */ /* 0x000fe400000000eb */
[----:B------:R-:W-:-:S04]  /*7570*/  SGXT.U32 R135, R135, 0x1 ;  /* 0x000000018787781a */ /* 0x000fc80000000000 */
[----:B------:R-:W-:Y:S01]  /*7580*/  LOP3.LUT R135, R135, 0x2a, RZ, 0xfc, !PT ;  /* 0x0000002a87877812 */ /* 0x000fe200078efcff */
[----:B------:R-:W2:Y:S03]  /*7590*/  @!P3 LDG.E.U16 R235, desc[UR24][R188.64] ;  /* 0x00000018bcebb981 */ /* 0x000ea6000c1e1500 */
[----:B------:R-:W-:Y:S02]  /*75a0*/  ISETP.GE.AND P3, PT, R135, UR13, PT ;  /* 0x0000000d87007c0c */ /* 0x000fe4000bf66270 */
[----:B------:R-:W-:Y:S02]  /*75b0*/  SHF.R.U32.HI R135, RZ, 0x6, R251 ;  /* 0x00000006ff877819 */ /* 0x000fe400000116fb */
[----:B0-----:R-:W-:Y:S02]  /*75c0*/  SHF.R.U32.HI R251, RZ, 0x6, R252 ;  /* 0x00000006fffb7819 */ /* 0x001fe400000116fc */
[----:B------:R-:W-:-:S02]  /*75d0*/  PRMT R239, RZ, 0x7610, R239 ;  /* 0x00007610ffef7816 */ /* 0x000fc400000000ef */
[----:B------:R-:W-:-:S04]  /*75e0*/  SGXT.U32 R251, R251, 0x1 ;  /* 0x00000001fbfb781a */ /* 0x000fc80000000000 */
[----:B------:R-:W-:Y:S01]  /*75f0*/  LOP3.LUT R251, R251, 0x3a, RZ, 0xfc, !PT ;  /* 0x0000003afbfb7812 */ /* 0x000fe200078efcff */
[----:B------:R-:W2:Y:S03]  /*7600*/  @!P4 LDG.E.U16 R239, desc[UR24][R202.64] ;  /* 0x00000018caefc981 */ /* 0x000ea6000c1e1500 */
[----:B------:R-:W-:Y:S02]  /*7610*/  ISETP.GE.AND P4, PT, R251, UR13, PT ;  /* 0x0000000dfb007c0c */ /* 0x000fe4000bf86270 */
[----:B------:R-:W0:Y:S01]  /*7620*/  S2R R251, SR_TID.X ;  /* 0x0000000000fb7919 */ /* 0x000e220000002100 */
[----:B------:R-:W-:Y:S02]  /*7630*/  SGXT.U32 R135, R135, 0x1 ;  /* 0x000000018787781a */ /* 0x000fe40000000000 */
[----:B------:R-:W-:Y:S02]  /*7640*/  PRMT R230, RZ, 0x7610, R230 ;  /* 0x00007610ffe67816 */ /* 0x000fe400000000e6 */
[----:B------:R-:W-:-:S04]  /*7650*/  LOP3.LUT R135, R135, 0x32, RZ, 0xfc, !PT ;  /* 0x0000003287877812 */ /* 0x000fc800078efcff */
[----:B------:R-:W2:Y:S01]  /*7660*/  @!P2 LDG.E.U16 R230, desc[UR24][R194.64] ;  /* 0x00000018c2e6a981 */ /* 0x000ea2000c1e1500 */
[----:B------:R-:W-:Y:S02]  /*7670*/  ISETP.GE.AND P2, PT, R135, UR13, PT ;  /* 0x0000000d87007c0c */ /* 0x000fe4000bf46270 */
[----:B------:R-:W-:Y:S02]  /*7680*/  SHF.R.U32.HI R135, RZ, 0x6, R252 ;  /* 0x00000006ff877819 */ /* 0x000fe400000116fc */
[----:B------:R-:W-:Y:S02]  /*7690*/  PRMT R229, RZ, 0x7610, R229 ;  /* 0x00007610ffe57816 */ /* 0x000fe400000000e5 */
[----:B------:R-:W-:-:S04]  /*76a0*/  SGXT.U32 R135, R135, 0x1 ;  /* 0x000000018787781a */ /* 0x000fc80000000000 */
[----:B------:R-:W-:Y:S01]  /*76b0*/  LOP3.LUT R135, R135, 0x42, RZ, 0xfc, !PT ;  /* 0x0000004287877812 */ /* 0x000fe200078efcff */
[----:B------:R-:W2:Y:S03]  /*76c0*/  @!P6 LDG.E.U16 R229, desc[UR24][R208.64] ;  /* 0x00000018d0e5e981 */ /* 0x000ea6000c1e1500 */
[----:B------:R-:W-:Y:S01]  /*76d0*/  ISETP.GE.AND P6, PT, R135, UR13, PT ;  /* 0x0000000d87007c0c */ /* 0x000fe2000bfc6270 */
[----:B------:R-:W-:Y:S01]  /*76e0*/  IMAD.WIDE R162, R4, 0x2, R162 ;  /* 0x0000000204a27825 */ /* 0x000fe200078e02a2 */
[----:B------:R-:W-:Y:S02]  /*76f0*/  PRMT R242, RZ, 0x7610, R242 ;  /* 0x00007610fff27816 */ /* 0x000fe400000000f2 */
[----:B0-----:R-:W-:-:S04]  /*7700*/  SHF.R.U32.HI R135, RZ, 0x6, R251 ;  /* 0x00000006ff877819 */ /* 0x001fc800000116fb */
[----:B------:R-:W2:Y:S01]  /*7710*/  @!P4 LDG.E.U16 R242, desc[UR24][R162.64] ;  /* 0x00000018a2f2c981 */ /* 0x000ea2000c1e1500 */
[----:B------:R-:W-:-:S04]  /*7720*/  SGXT.U32 R135, R135, 0x1 ;  /* 0x000000018787781a */ /* 0x000fc80000000000 */
[----:B------:R-:W-:-:S04]  /*7730*/  LOP3.LUT R135, R135, 0x4, RZ, 0xfc, !PT ;  /* 0x0000000487877812 */ /* 0x000fc800078efcff */
[----:B------:R-:W-:Y:S02]  /*7740*/  ISETP.GE.AND P4, PT, R135, UR13, PT ;  /* 0x0000000d87007c0c */ /* 0x000fe4000bf86270 */
[----:B------:R-:W-:Y:S02]  /*7750*/  SHF.R.U32.HI R135, RZ, 0x6, R251 ;  /* 0x00000006ff877819 */ /* 0x000fe400000116fb */
[----:B------:R-:W-:Y:S02]  /*7760*/  PRMT R223, RZ, 0x7610, R223 ;  /* 0x00007610ffdf7816 */ /* 0x000fe400000000df */
[----:B------:R-:W-:-:S04]  /*7770*/  SGXT.U32 R135, R135, 0x1 ;  /* 0x000000018787781a */ /* 0x000fc80000000000 */
[----:B------:R-:W-:Y:S01]  /*7780*/  LOP3.LUT R135, R135, 0x6, RZ, 0xfc, !PT ;  /* 0x0000000687877812 */ /* 0x000fe200078efcff */
[----:B------:R-:W2:Y:S03]  /*7790*/  @!P5 LDG.E.U16 R223, desc[UR24][R216.64] ;  /* 0x00000018d8dfd981 */ /* 0x000ea6000c1e1500 */
[----:B------:R-:W-:Y:S02]  /*77a0*/  ISETP.GE.AND P5, PT, R135, UR13, PT ;  /* 0x0000000d87007c0c */ /* 0x000fe4000bfa6270 */
[----:B------:R-:W-:Y:S01]  /*77b0*/  SHF.R.U32.HI R135, RZ, 0x6, R251 ;  /* 0x00000006ff877819 */ /* 0x000fe200000116fb */
[C---:B------:R-:W-:Y:S01]  /*77c0*/  IMAD.WIDE R148, R4.reuse, 0x2, R148 ;  /* 0x0000000204947825 */ /* 0x040fe200078e0294 */
[----:B------:R-:W-:Y:S02]  /*77d0*/  PRMT R243, RZ, 0x7610, R243 ;  /* 0x00007610fff37816 */ /* 0x000fe400000000f3 */
[----:B------:R-:W-:Y:S01]  /*77e0*/  SGXT.U32 R135, R135, 0x1 ;  /* 0x000000018787781a */ /* 0x000fe20000000000 */
[----:B------:R-:W-:Y:S01]  /*77f0*/  IMAD.WIDE R154, R4, 0x2, R154 ;  /* 0x00000002049a7825 */ /* 0x000fe200078e029a */
[----:B------:R-:W-:-:S02]  /*7800*/  PRMT R224, RZ, 0x7610, R224 ;  /* 0x00007610ffe07816 */ /* 0x000fc400000000e0 */
[----:B------:R-:W-:Y:S01]  /*7810*/  LOP3.LUT R135, R135, 0xc, RZ, 0xfc, !PT ;  /* 0x0000000c87877812 */ /* 0x000fe200078efcff */
[----:B------:R-:W2:Y:S03]  /*7820*/  @!P3 LDG.E.U16 R243, desc[UR24][R148.64] ;  /* 0x0000001894f3b981 */ /* 0x000ea6000c1e1500 */
[----:B------:R-:W-:Y:S01]  /*7830*/  ISETP.GE.AND P3, PT, R135, UR13, PT ;  /* 0x0000000d87007c0c */ /* 0x000fe2000bf66270 */
[----:B------:R-:W2:Y:S01]  /*7840*/  @!P2 LDG.E.U16 R224, desc[UR24][R154.64] ;  /* 0x000000189ae0a981 */ /* 0x000ea2000c1e1500 */
[----:B------:R-:W-:-:S04]  /*7850*/  LEA.HI R135, R251, 0xe, RZ, 0x1a ;  /* 0x0000000efb877811 */ /* 0x000fc800078fd0ff */
[----:B------:R-:W-:Y:S02]  /*7860*/  ISETP.GE.AND P2, PT, R135, UR13, PT ;  /* 0x0000000d87007c0c */ /* 0x000fe4000bf46270 */
[----:B------:R-:W-:Y:S01]  /*7870*/  SHF.R.U32.HI R135, RZ, 0x6, R251 ;  /* 0x00000006ff877819 */ /* 0x000fe200000116fb */
[----:B------:R-:W-:Y:S01]  /*7880*/  IMAD.WIDE R98, R4, 0x2, R98 ;  /* 0x0000000204627825 */ /* 0x000fe200078e0262 */
[----:B------:R-:W-:Y:S02]  /*7890*/  PRMT R132, RZ, 0x7610, R132 ;  /* 0x00007610ff847816 */ /* 0x000fe40000000084 */
[----:B------:R-:W-:-:S04]  /*78a0*/  SGXT.U32 R135, R135, 0x1 ;  /* 0x000000018787781a */ /* 0x000fc80000000000 */
[----:B------:R-:W-:Y:S01]  /*78b0*/  LOP3.LUT R135, R135, 0x14, RZ, 0xfc, !PT ;  /* 0x0000001487877812 */ /* 0x000fe200078efcff */
[----:B------:R-:W2:Y:S03]  /*78c0*/  @!P4 LDG.E.U16 R132, desc[UR24][R98.64] ;  /* 0x000000186284c981 */ /* 0x000ea6000c1e1500 */
        /* <DEDUP_REMOVED lines=110> */
[----:B------:R-:W3:Y:S03]  /*7fb0*/  @!P5 LDG.E.U16 R7, desc[UR24][R172.64] ;  /* 0x00000018ac07d981 */ /* 0x000ee6000c1e1500 */
        /* <DEDUP_REMOVED lines=29> */
[----:B------:R-:W3:Y:S03]  /*8190*/  @!P5 LDG.E.U16 R11, desc[UR24][R182.64] ;  /* 0x00000018b60bd981 */ /* 0x000ee6000c1e1500 */
[----:B------:R-:W-:Y:S01]  /*81a0*/  ISETP.GE.AND P5, PT, R135, UR13, PT ;  /* 0x0000000d87007c0c */ /* 0x000fe2000bfa6270 */
[----:B------:R-:W3:Y:S01]  /*81b0*/  @!P3 LDG.E.U16 R12, desc[UR24][R184.64] ;  /* 0x00000018b80cb981 */ /* 0x000ee2000c1e1500 */
[----:B------:R-:W-:-:S04]  /*81c0*/  LEA.HI R135, R251, 0x5e, RZ, 0x1a ;  /* 0x0000005efb877811 */ /* 0x000fc800078fd0ff */
[----:B------:R-:W-:Y:S02]  /*81d0*/  ISETP.GE.AND P3, PT, R135, UR13, PT ;  /* 0x0000000d87007c0c */ /* 0x000fe4000bf66270 */
[--C-:B------:R-:W-:Y:S02]  /*81e0*/  SHF.R.U32.HI R135, RZ, 0x6, R251.reuse ;  /* 0x00000006ff877819 */ /* 0x100fe400000116fb */
        /* <DEDUP_REMOVED lines=23> */
[----:B------:R-:W-:Y:S02]  /*8360*/  SGXT.U32 R135, R135, 0x1 ;  /* 0x000000018787781a */ /* 0x000fe40000000000 */
[----:B------:R-:W-:-:S02]  /*8370*/  SGXT.U32 R251, R251, 0x1 ;  /* 0x00000001fbfb781a */ /* 0x000fc40000000000 */
[----:B------:R-:W-:Y:S01]  /*8380*/  PRMT R19, RZ, 0x7610, R19 ;  /* 0x00007610ff137816 */ /* 0x000fe20000000013 */
[----:B------:R-:W-:Y:S01]  /*8390*/  IMAD.WIDE R190, R4, 0x2, R190 ;  /* 0x0000000204be7825 */ /* 0x000fe200078e02be */
[----:B------:R-:W-:Y:S02]  /*83a0*/  PRMT R14, RZ, 0x7610, R14 ;  /* 0x00007610ff0e7816 */ /* 0x000fe4000000000e */
[----:B------:R-:W-:Y:S02]  /*83b0*/  LOP3.LUT R251, R251, 0x72, RZ, 0xfc, !PT ;  /* 0x00000072fbfb7812 */ /* 0x000fe400078efcff */
[----:B------:R-:W-:Y:S01]  /*83c0*/  LOP3.LUT R135, R135, 0x64, RZ, 0xfc, !PT ;  /* 0x0000006487877812 */ /* 0x000fe200078efcff */
[----:B------:R-:W3:Y:S01]  /*83d0*/  @!P5 LDG.E.U16 R19, desc[UR24][R200.64] ;  /* 0x00000018c813d981 */ /* 0x000ee2000c1e1500 */
[----:B------:R-:W-:-:S03]  /*83e0*/  ISETP.GE.AND P5, PT, R251, UR13, PT ;  /* 0x0000000dfb007c0c */ /* 0x000fc6000bfa6270 */
[----:B------:R-:W3:Y:S01]  /*83f0*/  @!P4 LDG.E.U16 R14, desc[UR24][R190.64] ;  /* 0x00000018be0ec981 */ /* 0x000ee2000c1e1500 */
[----:B------:R-:W-:Y:S02]  /*8400*/  ISETP.GE.AND P4, PT, R135, UR13, PT ;  /* 0x0000000d87007c0c */ /* 0x000fe4000bf86270 */
[----:B------:R-:W-:Y:S01]  /*8410*/  SHF.R.U32.HI R135, RZ, 0x6, R252 ;  /* 0x00000006ff877819 */ /* 0x000fe200000116fc */
[----:B------:R-:W0:Y:S01]  /*8420*/  S2R R251, SR_TID.X ;  /* 0x0000000000fb7919 */ /* 0x000e220000002100 */
[----:B------:R-:W-:Y:S02]  /*8430*/  PRMT R16, RZ, 0x7610, R16 ;  /* 0x00007610ff107816 */ /* 0x000fe40000000010 */
[----:B------:R-:W-:Y:S01]  /*8440*/  SGXT.U32 R135, R135, 0x1 ;  /* 0x000000018787781a */ /* 0x000fe20000000000 */
[C---:B------:R-:W-:Y:S01]  /*8450*/  IMAD.WIDE R112, R4.reuse, 0x2, R112 ;  /* 0x0000000204707825 */ /* 0x040fe200078e0270 */
[----:B------:R-:W-:Y:S02]  /*8460*/  PRMT R18, RZ, 0x7610, R18 ;  /* 0x00007610ff127816 */ /* 0x000fe40000000012 */
[----:B------:R-:W-:Y:S01]  /*8470*/  LOP3.LUT R135, R135, 0x6a, RZ, 0xfc, !PT ;  /* 0x0000006a87877812 */ /* 0x000fe200078efcff */
[----:B------:R-:W-:Y:S01]  /*8480*/  IMAD.WIDE R198, R4, 0x2, R198 ;  /* 0x0000000204c67825 */ /* 0x000fe200078e02c6 */
[----:B------:R-:W3:Y:S02]  /*8490*/  @!P3 LDG.E.U16 R16, desc[UR24][R112.64] ;  /* 0x000000187010b981 */ /* 0x000ee4000c1e1500 */
[----:B------:R-:W-:-:S02]  /*84a0*/  ISETP.GE.AND P3, PT, R135, UR13, PT ;  /* 0x0000000d87007c0c */ /* 0x000fc4000bf66270 */
[----:B------:R-:W-:Y:S01]  /*84b0*/  LEA.HI R135, R252, 0x6e, RZ, 0x1a ;  /* 0x0000006efc877811 */ /* 0x000fe200078fd0ff */
        /* <DEDUP_REMOVED lines=9> */
[----:B0-----:R-:W-:Y:S01]  /*8550*/  SHF.R.U32.HI R135, RZ, 0x6, R251 ;  /* 0x00000006ff877819 */ /* 0x001fe200000116fb */
[----:B------:R-:W-:Y:S01]  /*8560*/  IMAD.WIDE R206, R4, 0x2, R206 ;  /* 0x0000000204ce7825 */ /* 0x000fe200078e02ce */
[----:B------:R-:W-:Y:S02]  /*8570*/  PRMT R21, RZ, 0x7610, R21 ;  /* 0x00007610ff157816 */ /* 0x000fe40000000015 */
[----:B------:R-:W-:-:S04]  /*8580*/  SGXT.U32 R135, R135, 0x1 ;  /* 0x000000018787781a */ /* 0x000fc80000000000 */
[----:B------:R-:W-:Y:S01]  /*8590*/  LOP3.LUT R135, R135, 0x76, RZ, 0xfc, !PT ;  /* 0x0000007687877812 */ /* 0x000fe200078efcff */
[----:B------:R-:W3:Y:S03]  /*85a0*/  @!P2 LDG.E.U16 R21, desc[UR24][R206.64] ;  /* 0x00000018ce15a981 */ /* 0x000ee6000c1e1500 */
[----:B------:R-:W-:Y:S02]  /*85b0*/  ISETP.GE.AND P2, PT, R135, UR13, PT ;  /* 0x0000000d87007c0c */ /* 0x000fe4000bf46270 */
[----:B------:R-:W0:Y:S01]  /*85c0*/  S2R R135, SR_TID.X ;  /* 0x0000000000877919 */ /* 0x000e220000002100 */
[----:B------:R-:W-:Y:S01]  /*85d0*/  SHF.R.U32.HI R251, RZ, 0x6, R251 ;  /* 0x00000006fffb7819 */ /* 0x000fe200000116fb */
[----:B------:R-:W-:Y:S01]  /*85e0*/  IMAD.WIDE R114, R4, 0x2, R114 ;  /* 0x0000000204727825 */ /* 0x000fe200078e0272 */
[----:B------:R-:W-:Y:S02]  /*85f0*/  PRMT R22, RZ, 0x7610, R22 ;  /* 0x00007610ff167816 */ /* 0x000fe40000000016 */
[----:B------:R-:W-:-:S02]  /*8600*/  SGXT.U32 R251, R251, 0x1 ;  /* 0x00000001fbfb781a */ /* 0x000fc40000000000 */
[----:B------:R-:W-:Y:S02]  /*8610*/  PRMT R222, RZ, 0x7610, R222 ;  /* 0x00007610ffde7816 */ /* 0x000fe400000000de */
[----:B------:R-:W-:Y:S01]  /*8620*/  LOP3.LUT R251, R251, 0x7a, RZ, 0xfc, !PT ;  /* 0x0000007afbfb7812 */ /* 0x000fe200078efcff */
[----:B------:R-:W3:Y:S03]  /*8630*/  @!P4 LDG.E.U16 R22, desc[UR24][R114.64] ;  /* 0x000000187216c981 */ /* 0x000ee6000c1e1500 */
[----:B------:R-:W-:Y:S01]  /*8640*/  ISETP.GE.AND P4, PT, R251, UR13, PT ;  /* 0x0000000dfb007c0c */ /* 0x000fe2000bf86270 */
[----:B------:R-:W3:Y:S01]  /*8650*/  @!P6 LDG.E.U16 R222, desc[UR24][R168.64] ;  /* 0x00000018a8dee981 */ /* 0x000ee2000c1e1500 */
[----:B------:R-:W-:Y:S01]  /*8660*/  PRMT R23, RZ, 0x7610, R23 ;  /* 0x00007610ff177816 */ /* 0x000fe20000000017 */
[C---:B------:R-:W-:Y:S01]  /*8670*/  IMAD.WIDE R210, R4.reuse, 0x2, R210 ;  /* 0x0000000204d27825 */ /* 0x040fe200078e02d2 */
[----:B------:R-:W-:Y:S01]  /*8680*/  PRMT R26, RZ, 0x7610, R26 ;  /* 0x00007610ff1a7816 */ /* 0x000fe2000000001a */
[----:B------:R-:W3:Y:S02]  /*8690*/  LDL.LU R251, [R1+0x54] ;  /* 0x0000540001fb7983 */ /* 0x000ee40000300800 */
[----:B------:R-:W-:-:S02]  /*86a0*/  IMAD.WIDE R218, R4, 0x2, R218 ;  /* 0x0000000204da7825 */ /* 0x000fc400078e02da */
[----:B------:R-:W3:Y:S04]  /*86b0*/  @!P5 LDG.E.U16 R23, desc[UR24][R210.64] ;  /* 0x00000018d217d981 */ /* 0x000ee8000c1e1500 */
[----:B------:R-:W3:Y:S01]  /*86c0*/  @!P4 LDG.E.U16 R26, desc[UR24][R218.64] ;  /* 0x00000018da1ac981 */ /* 0x000ee2000c1e1500 */
[----:B0-----:R-:W-:-:S04]  /*86d0*/  SHF.R.U32.HI R252, RZ, 0x6, R135 ;  /* 0x00000006fffc7819 */ /* 0x001fc80000011687 */
[----:B------:R-:W-:-:S04]  /*86e0*/  SGXT.U32 R252, R252, 0x1 ;  /* 0x00000001fcfc781a */ /* 0x000fc80000000000 */
[----:B------:R-:W-:-:S04]  /*86f0*/  LOP3.LUT R252, R252, 0x7c, RZ, 0xfc, !PT ;  /* 0x0000007cfcfc7812 */ /* 0x000fc800078efcff */
[----:B------:R-:W-:Y:S01]  /*8700*/  ISETP.GE.AND P5, PT, R252, UR13, PT ;  /* 0x0000000dfc007c0c */ /* 0x000fe2000bfa6270 */
[C---:B------:R-:W-:Y:S01]  /*8710*/  IMAD.WIDE R212, R4.reuse, 0x2, R212 ;  /* 0x0000000204d47825 */ /* 0x040fe200078e02d4 */
[----:B------:R-:W-:Y:S02]  /*8720*/  PRMT R24, RZ, 0x7610, R24 ;  /* 0x00007610ff187816 */ /* 0x000fe40000000018 */
[----:B------:R-:W-:Y:S01]  /*8730*/  PRMT R27, RZ, 0x7610, R27 ;  /* 0x00007610ff1b7816 */ /* 0x000fe2000000001b */
[C---:B------:R-:W-:Y:S01]  /*8740*/  IMAD.WIDE R220, R4.reuse, 0x2, R220 ;  /* 0x0000000204dc7825 */ /* 0x040fe200078e02dc */
[----:B------:R-:W0:Y:S02]  /*8750*/  S2R R252, SR_TID.X ;  /* 0x0000000000fc7919 */ /* 0x000e240000002100 */
[----:B------:R-:W3:Y:S05]  /*8760*/  @!P3 LDG.E.U16 R24, desc[UR24][R212.64] ;  /* 0x00000018d418b981 */ /* 0x000eea000c1e1500 */
[----:B------:R-:W3:Y:S01]  /*8770*/  @!P5 LDG.E.U16 R27, desc[UR24][R220.64] ;  /* 0x00000018dc1bd981 */ /* 0x000ee2000c1e1500 */
[----:B------:R-:W-:Y:S01]  /*8780*/  PRMT R25, RZ, 0x7610, R25 ;  /* 0x00007610ff197816 */ /* 0x000fe20000000019 */
[----:B------:R-:W-:-:S05]  /*8790*/  IMAD.WIDE R214, R4, 0x2, R214 ;  /* 0x0000000204d67825 */ /* 0x000fca00078e02d6 */
[----:B------:R-:W3:Y:S01]  /*87a0*/  @!P2 LDG.E.U16 R25, desc[UR24][R214.64] ;  /* 0x00000018d619a981 */ /* 0x000ee2000c1e1500 */
[----:B0-----:R-:W-:-:S04]  /*87b0*/  LOP3.LUT R252, R252, 0x7f, RZ, 0xc0, !PT ;  /* 0x0000007ffcfc7812 */ /* 0x001fc800078ec0ff */
[----:B------:R-:W-:Y:S02]  /*87c0*/  ISETP.GE.AND P2, PT, R252, UR13, PT ;  /* 0x0000000dfc007c0c */ /* 0x000fe4000bf46270 */
[----:B------:R-:W3:Y:S01]  /*87d0*/  LDL.LU R252, [R1+0x50] ;  /* 0x0000500001fc7983 */ /* 0x000ee20000300800 */
[----:B------:R-:W-:-:S04]  /*87e0*/  LEA.HI R135, R135, 0x7e, RZ, 0x1a ;  /* 0x0000007e87877811 */ /* 0x000fc800078fd0ff */
[----:B------:R-:W-:Y:S01]  /*87f0*/  ISETP.GE.AND P3, PT, R135, UR13, PT ;  /* 0x0000000d87007c0c */ /* 0x000fe2000bf66270 */
[----:B------:R-:W-:Y:S01]  /*8800*/  IMAD.WIDE R116, R4, 0x2, R116 ;  /* 0x0000000204747825 */ /* 0x000fe200078e0274 */
[----:B------:R-:W-:-:S11]  /*8810*/  PRMT R28, RZ, 0x7610, R28 ;  /* 0x00007610ff1c7816 */ /* 0x000fd6000000001c */
[----:B------:R-:W3:Y:S01]  /*8820*/  @!P3 LDG.E.U16 R28, desc[UR24][R116.64] ;  /* 0x00000018741cb981 */ /* 0x000ee2000c1e1500 */
[----:B------:R-:W-:Y:S01]  /*8830*/  BAR.SYNC.DEFER_BLOCKING 0x0 ;  /* 0x0000000000007b1d */ /* 0x000fe20000010000 */
[----:B------:R-:W-:-:S05]  /*8840*/  LOP3.LUT R135, R0, 0x20, RZ, 0x3c, !PT ;  /* 0x0000002000877812 */ /* 0x000fca00078e3cff */
[----:B--2---:R-:W-:Y:S04]  /*8850*/  STS.U16 [R0+UR11+0x4000], R244 ;  /* 0x004000f400007988 */ /* 0x004fe8000800040b */
[----:B----4-:R-:W-:Y:S04]  /*8860*/  STS.U16 [R0+UR11+0x4400], R241 ;  /* 0x004400f100007988 */ /* 0x010fe8000800040b */
[----:B------:R-:W-:Y:S04]  /*8870*/  STS.U16 [R0+UR11+0x4800], R237 ;  /* 0x004800ed00007988 */ /* 0x000fe8000800040b */
[----:B------:R-:W-:Y:S04]  /*8880*/  STS.U16 [R0+UR11+0x4c00], R245 ;  /* 0x004c00f500007988 */ /* 0x000fe8000800040b */
[----:B------:R-:W-:Y:S04]  /*8890*/  STS.U16 [R0+UR11+0x5000], R234 ;  /* 0x005000ea00007988 */ /* 0x000fe8000800040b */
[----:B------:R-:W-:Y:S04]  /*88a0*/  STS.U16 [R0+UR11+0x5400], R236 ;  /* 0x005400ec00007988 */ /* 0x000fe8000800040b */
[----:B------:R-:W-:Y:S04]  /*88b0*/  STS.U16 [R0+UR11+0x5800], R233 ;  /* 0x005800e900007988 */ /* 0x000fe8000800040b */
[----:B------:R-:W-:Y:S04]  /*88c0*/  STS.U16 [R0+UR11+0x5c00], R240 ;  /* 0x005c00f000007988 */ /* 0x000fe8000800040b */
[----:B------:R-:W-:Y:S04]  /*88d0*/  STS.U16 [R0+UR11+0x6000], R232 ;  /* 0x006000e800007988 */ /* 0x000fe8000800040b */
[----:B------:R0:W-:Y:S04]  /*88e0*/  STS.U16 [R0+UR11+0x6400], R29 ;  /* 0x0064001d00007988 */ /* 0x0001e8000800040b */
[----:B------:R-:W-:Y:S04]  /*88f0*/  STS.U16 [R0+UR11+0x6800], R231 ;  /* 0x006800e700007988 */ /* 0x000fe8000800040b */
[----:B------:R-:W-:Y:S04]  /*8900*/  STS.U16 [R0+UR11+0x6c00], R235 ;  /* 0x006c00eb00007988 */ /* 0x000fe8000800040b */
[----:B------:R-:W-:Y:S04]  /*8910*/  STS.U16 [R0+UR11+0x7000], R230 ;  /* 0x007000e600007988 */ /* 0x000fe8000800040b */
[----:B------:R-:W-:Y:S04]  /*8920*/  STS.U16 [R0+UR11+0x7400], R239 ;  /* 0x007400ef00007988 */ /* 0x000fe8000800040b */
[----:B------:R-:W-:Y:S04]  /*8930*/  STS.U16 [R0+UR11+0x7800], R229 ;  /* 0x007800e500007988 */ /* 0x000fe8000800040b */
[----:B------:R1:W-:Y:S04]  /*8940*/  STS.U16 [R0+UR11+0x7c00], R223 ;  /* 0x007c00df00007988 */ /* 0x0003e8000800040b */
[----:B---3--:R-:W-:Y:S04]  /*8950*/  STS.U16 [R135+UR11+0x4100], R228 ;  /* 0x004100e487007988 */ /* 0x008fe8000800040b */
[----:B------:R-:W-:Y:S04]  /*8960*/  STS.U16 [R135+UR11+0x4500], R227 ;  /* 0x004500e387007988 */ /* 0x000fe8000800040b */
[----:B------:R-:W-:Y:S04]  /*8970*/  STS.U16 [R135+UR11+0x4900], R226 ;  /* 0x004900e287007988 */ /* 0x000fe8000800040b */
[----:B------:R-:W-:Y:S04]  /*8980*/  STS.U16 [R135+UR11+0x4d00], R238 ;  /* 0x004d00ee87007988 */ /* 0x000fe8000800040b */
[----:B------:R2:W-:Y:S04]  /*8990*/  STS.U16 [R135+UR11+0x5100], R225 ;  /* 0x005100e187007988 */ /* 0x0005e8000800040b */
[----:B------:R-:W-:Y:S04]  /*89a0*/  STS.U16 [R135+UR11+0x5500], R243 ;  /* 0x005500f387007988 */ /* 0x000fe8000800040b */
[----:B------:R3:W-:Y:S04]  /*89b0*/  STS.U16 [R135+UR11+0x5900], R224 ;  /* 0x005900e087007988 */ /* 0x0007e8000800040b */
[----:B------:R4:W-:Y:S01]  /*89c0*/  STS.U16 [R135+UR11+0x5d00], R242 ;  /* 0x005d00f287007988 */ /* 0x0009e2000800040b */
[----:B0-----:R-:W-:Y:S01]  /*89d0*/  PRMT R29, RZ, 0x7610, R29 ;  /* 0x00007610ff1d7816 */ /* 0x001fe2000000001d */
[----:B------:R-:W-:Y:S01]  /*89e0*/  IMAD.WIDE R78, R3, 0x2, R78 ;  /* 0x00000002034e7825 */ /* 0x000fe200078e024e */
[----:B-1----:R-:W-:-:S02]  /*89f0*/  PRMT R223, RZ, 0x7610, R223 ;  /* 0x00007610ffdf7816 */ /* 0x002fc400000000df */
[----:B--2---:R-:W-:Y:S01]  /*8a00*/  PRMT R225, RZ, 0x7610, R225 ;  /* 0x00007610ffe17816 */ /* 0x004fe200000000e1 */
[C---:B------:R-:W-:Y:S01]  /*8a10*/  IMAD.WIDE R62, R3.reuse, 0x2, R62 ;  /* 0x00000002033e7825 */ /* 0x040fe200078e023e */
[----:B---3--:R-:W-:Y:S02]  /*8a20*/  PRMT R224, RZ, 0x7610, R224 ;  /* 0x00007610ffe07816 */ /* 0x008fe400000000e0 */
[----:B------:R-:W-:Y:S01]  /*8a30*/  PRMT R226, RZ, 0x7610, R226 ;  /* 0x00007610ffe27816 */ /* 0x000fe200000000e2 */
[C---:B------:R-:W-:Y:S01]  /*8a40*/  IMAD.WIDE R46, R3.reuse, 0x2, R46 ;  /* 0x00000002032e7825 */ /* 0x040fe200078e022e */
[----:B------:R-:W-:Y:S01]  /*8a50*/  PRMT R227, RZ, 0x7610, R227 ;  /* 0x00007610ffe37816 */ /* 0x000fe200000000e3 */
[----:B------:R-:W2:Y:S02]  /*8a60*/  @!P2 LDG.E.U16 R223, desc[UR24][R62.64] ;  /* 0x000000183edfa981 */ /* 0x000ea4000c1e1500 */
[C---:B------:R-:W-:Y:S01]  /*8a70*/  IMAD.WIDE R30, R3.reuse, 0x2, R30 ;  /* 0x00000002031e7825 */ /* 0x040fe200078e021e */
[----:B------:R-:W-:Y:S01]  /*8a80*/  PRMT R228, RZ, 0x7610, R228 ;  /* 0x00007610ffe47816 */ /* 0x000fe200000000e4 */
[----:B------:R-:W3:Y:S02]  /*8a90*/  @!P2 LDG.E.U16 R224, desc[UR24][R78.64] ;  /* 0x000000184ee0a981 */ /* 0x000ee4000c1e1500 */
[C---:B------:R-:W-:Y:S01]  /*8aa0*/  IMAD.WIDE R32, R3.reuse, 0x2, R32 ;  /* 0x0000000203207825 */ /* 0x040fe200078e0220 */
[----:B------:R-:W-:Y:S01]  /*8ab0*/  PRMT R229, RZ, 0x7610, R229 ;  /* 0x00007610ffe57816 */ /* 0x000fe200000000e5 */
[----:B------:R-:W2:Y:S02]  /*8ac0*/  @!P2 LDG.E.U16 R29, desc[UR24][R30.64] ;  /* 0x000000181e1da981 */ /* 0x000ea4000c1e1500 */
        /* <DEDUP_REMOVED lines=37> */
[----:B----4-:R-:W-:Y:S01]  /*8d20*/  PRMT R242, RZ, 0x7610, R242 ;  /* 0x00007610fff27816 */ /* 0x010fe200000000f2 */
[----:B------:R-:W4:Y:S02]  /*8d30*/  @!P2 LDG.E.U16 R237, desc[UR24][R38.64] ;  /* 0x0000001826eda981 */ /* 0x000f24000c1e1500 */
        /* <DEDUP_REMOVED lines=8> */
[----:B------:R-:W2:Y:S04]  /*8dc0*/  @!P2 LDG.E.U16 R240, desc[UR24][R86.64] ;  /* 0x0000001856f0a981 */ /* 0x000ea8000c1e1500 */
[----:B------:R0:W-:Y:S04]  /*8dd0*/  STS.U16 [R135+UR11+0x6100], R222 ;  /* 0x006100de87007988 */ /* 0x0001e8000800040b */
[----:B------:R1:W-:Y:S01]  /*8de0*/  STS.U16 [R135+UR11+0x6500], R8 ;  /* 0x0065000887007988 */ /* 0x0003e2000800040b */
[----:B------:R-:W-:Y:S01]  /*8df0*/  IMAD.WIDE R56, R3, 0x2, R56 ;  /* 0x0000000203387825 */ /* 0x000fe200078e0238 */
[----:B------:R-:W-:-:S02]  /*8e00*/  PRMT R246, RZ, 0x7610, R246 ;  /* 0x00007610fff67816 */ /* 0x000fc400000000f6 */
[----:B------:R-:W2:Y:S01]  /*8e10*/  @!P2 LDG.E.U16 R241, desc[UR24][R40.64] ;  /* 0x0000001828f1a981 */ /* 0x000ea2000c1e1500 */
[----:B0-----:R-:W-:Y:S01]  /*8e20*/  PRMT R222, RZ, 0x7610, R222 ;  /* 0x00007610ffde7816 */ /* 0x001fe200000000de */
[----:B------:R-:W-:Y:S02]  /*8e30*/  IMAD.WIDE R72, R3, 0x2, R72 ;  /* 0x0000000203487825 */ /* 0x000fe400078e0248 */
[----:B------:R-:W2:Y:S01]  /*8e40*/  @!P2 LDG.E.U16 R242, desc[UR24][R56.64] ;  /* 0x0000001838f2a981 */ /* 0x000ea2000c1e1500 */
[----:B-1----:R-:W-:-:S03]  /*8e50*/  LOP3.LUT R8, R0, 0x20, RZ, 0x3c, !PT ;  /* 0x0000002000087812 */ /* 0x002fc600078e3cff */
[----:B------:R0:W5:Y:S04]  /*8e60*/  LDL.LU R135, [R1+0x4c] ;  /* 0x00004c0001877983 */ /* 0x0001680000300800 */
[----:B------:R1:W-:Y:S04]  /*8e70*/  STS.U16 [R8+UR11+0x6900], R11 ;  /* 0x0069000b08007988 */ /* 0x0003e8000800040b */
[----:B------:R-:W-:Y:S04]  /*8e80*/  STS.U16 [R8+UR11+0x6d00], R14 ;  /* 0x006d000e08007988 */ /* 0x000fe8000800040b */
[----:B------:R-:W-:Y:S01]  /*8e90*/  STS.U16 [R8+UR11+0x7100], R17 ;  /* 0x0071001108007988 */ /* 0x000fe2000800040b */
[----:B-1----:R-:W-:-:S03]  /*8ea0*/  LOP3.LUT R11, R0, 0x40, RZ, 0x3c, !PT ;  /* 0x00000040000b7812 */ /* 0x002fc600078e3cff */
[----:B------:R-:W-:Y:S04]  /*8eb0*/  STS.U16 [R8+UR11+0x7500], R20 ;  /* 0x0075001408007988 */ /* 0x000fe8000800040b */
[----:B------:R-:W-:Y:S04]  /*8ec0*/  STS.U16 [R8+UR11+0x7900], R23 ;  /* 0x0079001708007988 */ /* 0x000fe8000800040b */
[----:B------:R1:W-:Y:S04]  /*8ed0*/  STS.U16 [R8+UR11+0x7d00], R26 ;  /* 0x007d001a08007988 */ /* 0x0003e8000800040b */
[----:B------:R0:W-:Y:S04]  /*8ee0*/  STS.U16 [R11+UR11+0x4200], R132 ;  /* 0x004200840b007988 */ /* 0x0001e8000800040b */
[----:B------:R0:W-:Y:S04]  /*8ef0*/  STS.U16 [R11+UR11+0x4600], R133 ;  /* 0x004600850b007988 */ /* 0x0001e8000800040b */
[----:B------:R0:W-:Y:S04]  /*8f00*/  STS.U16 [R11+UR11+0x4a00], R126 ;  /* 0x004a007e0b007988 */ /* 0x0001e8000800040b */
[----:B------:R0:W-:Y:S04]  /*8f10*/  STS.U16 [R11+UR11+0x4e00], R127 ;  /* 0x004e007f0b007988 */ /* 0x0001e8000800040b */
[----:B------:R0:W-:Y:S04]  /*8f20*/  STS.U16 [R11+UR11+0x5200], R124 ;  /* 0x0052007c0b007988 */ /* 0x0001e8000800040b */
[----:B------:R0:W-:Y:S04]  /*8f30*/  STS.U16 [R11+UR11+0x5600], R125 ;  /* 0x0056007d0b007988 */ /* 0x0001e8000800040b */
[----:B------:R0:W-:Y:S04]  /*8f40*/  STS.U16 [R11+UR11+0x5a00], R120 ;  /* 0x005a00780b007988 */ /* 0x0001e8000800040b */
[----:B------:R0:W-:Y:S01]  /*8f50*/  STS.U16 [R11+UR11+0x5e00], R121 ;  /* 0x005e00790b007988 */ /* 0x0001e2000800040b */
[----:B-1----:R-:W-:-:S03]  /*8f60*/  LOP3.LUT R8, R0, 0x60, RZ, 0x3c, !PT ;  /* 0x0000006000087812 */ /* 0x002fc600078e3cff */
[----:B------:R-:W-:Y:S04]  /*8f70*/  STS.U16 [R11+UR11+0x6200], R6 ;  /* 0x006200060b007988 */ /* 0x000fe8000800040b */
[----:B0-----:R0:W5:Y:S04]  /*8f80*/  LDL.LU R132, [R1+0x48] ;  /* 0x0000480001847983 */ /* 0x0011680000300800 */
[----:B------:R-:W-:Y:S04]  /*8f90*/  STS.U16 [R11+UR11+0x6600], R9 ;  /* 0x006600090b007988 */ /* 0x000fe8000800040b */
[----:B------:R0:W5:Y:S04]  /*8fa0*/  LDL.LU R133, [R1+0x44] ;  /* 0x0000440001857983 */ /* 0x0001680000300800 */
        /* <DEDUP_REMOVED lines=12> */
[----:B------:R1:W-:Y:S04]  /*9070*/  STS.U16 [R8+UR11+0x4300], R118 ;  /* 0x0043007608007988 */ /* 0x0003e8000800040b */
[----:B------:R0:W-:Y:S04]  /*9080*/  STS.U16 [R8+UR11+0x4700], R119 ;  /* 0x0047007708007988 */ /* 0x0001e8000800040b */
[----:B------:R0:W-:Y:S04]  /*9090*/  STS.U16 [R8+UR11+0x4b00], R96 ;  /* 0x004b006008007988 */ /* 0x0001e8000800040b */
[----:B-1----:R1:W5:Y:S04]  /*90a0*/  LDL.LU R118, [R1+0x28] ;  /* 0x0000280001767983 */ /* 0x0023680000300800 */
[----:B0-----:R1:W5:Y:S04]  /*90b0*/  LDL.LU R119, [R1+0x24] ;  /* 0x0000240001777983 */ /* 0x0013680000300800 */
[----:B------:R1:W5:Y:S04]  /*90c0*/  LDL.LU R96, [R1+0x20] ;  /* 0x0000200001607983 */ /* 0x0003680000300800 */
[----:B------:R0:W-:Y:S04]  /*90d0*/  STS.U16 [R8+UR11+0x4f00], R97 ;  /* 0x004f006108007988 */ /* 0x0001e8000800040b */
[----:B------:R1:W-:Y:S04]  /*90e0*/  STS.U16 [R8+UR11+0x5300], R94 ;  /* 0x0053005e08007988 */ /* 0x0003e8000800040b */
[----:B------:R1:W-:Y:S04]  /*90f0*/  STS.U16 [R8+UR11+0x5700], R95 ;  /* 0x0057005f08007988 */ /* 0x0003e8000800040b */
[----:B0-----:R0:W5:Y:S04]  /*9100*/  LDL.LU R97, [R1+0x1c] ;  /* 0x00001c0001617983 */ /* 0x0011680000300800 */
[----:B-1----:R0:W5:Y:S04]  /*9110*/  LDL.LU R94, [R1+0x18] ;  /* 0x00001800015e7983 */ /* 0x0021680000300800 */
[----:B------:R0:W5:Y:S04]  /*9120*/  LDL.LU R95, [R1+0x14] ;  /* 0x00001400015f7983 */ /* 0x0001680000300800 */
[----:B------:R1:W-:Y:S04]  /*9130*/  STS.U16 [R8+UR11+0x5b00], R2 ;  /* 0x005b000208007988 */ /* 0x0003e8000800040b */
[----:B------:R-:W2:Y:S01]  /*9140*/  @!P2 LDG.E.U16 R222, desc[UR24][R46.64] ;  /* 0x000000182edea981 */ /* 0x000ea2000c1e1500 */
[----:B------:R-:W-:Y:S01]  /*9150*/  IMAD.WIDE R88, R3, 0x2, R88 ;  /* 0x0000000203587825 */ /* 0x000fe200078e0258 */
[----:B------:R-:W-:-:S02]  /*9160*/  PRMT R247, RZ, 0x7610, R247 ;  /* 0x00007610fff77816 */ /* 0x000fc400000000f7 */
[----:B------:R-:W2:Y:S04]  /*9170*/  @!P2 LDG.E.U16 R243, desc[UR24][R72.64] ;  /* 0x0000001848f3a981 */ /* 0x000ea8000c1e1500 */
[----:B-1----:R-:W2:Y:S01]  /*9180*/  LDL.LU R2, [R1+0x10] ;  /* 0x0000100001027983 */ /* 0x002ea20000300800 */
[C---:B------:R-:W-:Y:S01]  /*9190*/  IMAD.WIDE R42, R3.reuse, 0x2, R42 ;  /* 0x00000002032a7825 */ /* 0x040fe200078e022a */
[----:B------:R-:W-:Y:S02]  /*91a0*/  PRMT R248, RZ, 0x7610, R248 ;  /* 0x00007610fff87816 */ /* 0x000fe400000000f8 */
[----:B------:R-:W3:Y:S01]  /*91b0*/  @!P2 LDG.E.U16 R244, desc[UR24][R88.64] ;  /* 0x0000001858f4a981 */ /* 0x000ee2000c1e1500 */
[----:B------:R-:W-:Y:S01]  /*91c0*/  IMAD.WIDE R58, R3, 0x2, R58 ;  /* 0x00000002033a7825 */ /* 0x000fe200078e023a */
[----:B------:R-:W-:-:S03]  /*91d0*/  PRMT R249, RZ, 0x7610, R249 ;  /* 0x00007610fff97816 */ /* 0x000fc600000000f9 */
[C---:B------:R-:W-:Y:S01]  /*91e0*/  IMAD.WIDE R74, R3.reuse, 0x2, R74 ;  /* 0x00000002034a7825 */ /* 0x040fe200078e024a */
[----:B------:R-:W-:Y:S01]  /*91f0*/  PRMT R250, RZ, 0x7610, R250 ;  /* 0x00007610fffa7816 */ /* 0x000fe200000000fa */
[----:B------:R-:W3:Y:S02]  /*9200*/  @!P2 LDG.E.U16 R245, desc[UR24][R42.64] ;  /* 0x000000182af5a981 */ /* 0x000ee4000c1e1500 */
[C---:B------:R-:W-:Y:S01]  /*9210*/  IMAD.WIDE R90, R3.reuse, 0x2, R90 ;  /* 0x00000002035a7825 */ /* 0x040fe200078e025a */
[----:B------:R-:W-:Y:S01]  /*9220*/  PRMT R251, RZ, 0x7610, R251 ;  /* 0x00007610fffb7816 */ /* 0x000fe200000000fb */
[----:B------:R-:W4:Y:S02]  /*9230*/  @!P2 LDG.E.U16 R246, desc[UR24][R58.64] ;  /* 0x000000183af6a981 */ /* 0x000f24000c1e1500 */
[C---:B------:R-:W-:Y:S01]  /*9240*/  IMAD.WIDE R44, R3.reuse, 0x2, R44 ;  /* 0x00000002032c7825 */ /* 0x040fe200078e022c */
[----:B------:R-:W-:Y:S01]  /*9250*/  PRMT R252, RZ, 0x7610, R252 ;  /* 0x00007610fffc7816 */ /* 0x000fe200000000fc */
[----:B------:R-:W4:Y:S02]  /*9260*/  @!P2 LDG.E.U16 R247, desc[UR24][R74.64] ;  /* 0x000000184af7a981 */ /* 0x000f24000c1e1500 */
[----:B------:R-:W-:-:S02]  /*9270*/  IMAD.WIDE R60, R3, 0x2, R60 ;  /* 0x00000002033c7825 */ /* 0x000fc400078e023c */
[----:B------:R-:W4:Y:S02]  /*9280*/  @!P2 LDG.E.U16 R248, desc[UR24][R90.64] ;  /* 0x000000185af8a981 */ /* 0x000f24000c1e1500 */
[C---:B------:R-:W-:Y:S02]  /*9290*/  IMAD.WIDE R76, R3.reuse, 0x2, R76 ;  /* 0x00000002034c7825 */ /* 0x040fe400078e024c */
[----:B------:R-:W4:Y:S02]  /*92a0*/  @!P2 LDG.E.U16 R249, desc[UR24][R44.64] ;  /* 0x000000182cf9a981 */ /* 0x000f24000c1e1500 */
[----:B------:R-:W-:Y:S02]  /*92b0*/  IMAD.WIDE R92, R3, 0x2, R92 ;  /* 0x00000002035c7825 */ /* 0x000fe400078e025c */
[----:B------:R-:W4:Y:S04]  /*92c0*/  @!P2 LDG.E.U16 R250, desc[UR24][R60.64] ;  /* 0x000000183cfaa981 */ /* 0x000f28000c1e1500 */
[----:B------:R-:W4:Y:S04]  /*92d0*/  @!P2 LDG.E.U16 R251, desc[UR24][R76.64] ;  /* 0x000000184cfba981 */ /* 0x000f28000c1e1500 */
[----:B------:R-:W4:Y:S04]  /*92e0*/  @!P2 LDG.E.U16 R252, desc[UR24][R92.64] ;  /* 0x000000185cfca981 */ /* 0x000f28000c1e1500 */
[----:B------:R1:W-:Y:S04]  /*92f0*/  STS.U16 [R8+UR11+0x5f00], R5 ;  /* 0x005f000508007988 */ /* 0x0003e8000800040b */
[----:B-1----:R0:W5:Y:S04]  /*9300*/  LDL.LU R5, [R1+0xc] ;  /* 0x00000c0001057983 */ /* 0x0021680000300800 */
[----:B------:R-:W-:Y:S04]  /*9310*/  STS.U16 [R8+UR11+0x6300], R7 ;  /* 0x0063000708007988 */ /* 0x000fe8000800040b */
[----:B------:R-:W-:Y:S04]  /*9320*/  STS.U16 [R8+UR11+0x6700], R10 ;  /* 0x0067000a08007988 */ /* 0x000fe8000800040b */
[----:B------:R-:W-:Y:S04]  /*9330*/  STS.U16 [R8+UR11+0x6b00], R13 ;  /* 0x006b000d08007988 */ /* 0x000fe8000800040b */
[----:B------:R-:W-:Y:S04]  /*9340*/  STS.U16 [R8+UR11+0x6f00], R16 ;  /* 0x006f001008007988 */ /* 0x000fe8000800040b */
[----:B------:R-:W-:Y:S04]  /*9350*/  STS.U16 [R8+UR11+0x7300], R19 ;  /* 0x0073001308007988 */ /* 0x000fe8000800040b */
[----:B------:R-:W-:Y:S04]  /*9360*/  STS.U16 [R8+UR11+0x7700], R22 ;  /* 0x0077001608007988 */ /* 0x000fe8000800040b */
[----:B------:R-:W-:Y:S04]  /*9370*/  STS.U16 [R8+UR11+0x7b00], R25 ;  /* 0x007b001908007988 */ /* 0x000fe8000800040b */
[----:B------:R1:W-:Y:S01]  /*9380*/  STS.U16 [R8+UR11+0x7f00], R28 ;  /* 0x007f001c08007988 */ /* 0x0003e2000800040b */
[----:B------:R-:W-:-:S04]  /*9390*/  ULEA UR12, UR8, UR11, 0x3 ;  /* 0x0000000b080c7291 */ /* 0x000fc8000f8e18ff */
[----:B------:R-:W-:Y:S01]  /*93a0*/  UIADD3 UR12, UPT, UPT, UR12, 0xc000, URZ ;  /* 0x0000c0000c0c7890 */ /* 0x000fe2000fffe0ff */
[C---:B--2---:R-:W-:Y:S01]  /*93b0*/  LOP3.LUT R11, R2.reuse, 0x10, RZ, 0x3c, !PT ;  /* 0x00000010020b7812 */ /* 0x044fe200078e3cff */
[----:B------:R-:W-:Y:S01]  /*93c0*/  STS.U16 [R2+UR11+0xa000], R29 ;  /* 0x00a0001d02007988 */ /* 0x000fe2000800040b */
[----:B-1----:R-:W-:-:S03]  /*93d0*/  LOP3.LUT R8, R2, 0x20, RZ, 0x3c, !PT ;  /* 0x0000002002087812 */ /* 0x002fc600078e3cff */
[----:B------:R-:W-:Y:S04]  /*93e0*/  STS.U16 [R2+UR11+0xa400], R222 ;  /* 0x00a400de02007988 */ /* 0x000fe8000800040b */
[----:B------:R-:W-:Y:S04]  /*93f0*/  STS.U16 [R2+UR11+0xa800], R223 ;  /* 0x00a800df02007988 */ /* 0x000fe8000800040b */
[----:B---3--:R-:W-:Y:S04]  /*9400*/  STS.U16 [R2+UR11+0xac00], R224 ;  /* 0x00ac00e002007988 */ /* 0x008fe8000800040b */
[----:B------:R-:W-:Y:S04]  /*9410*/  STS.U16 [R11+UR11+0xa080], R225 ;  /* 0x00a080e10b007988 */ /* 0x000fe8000800040b */
[----:B------:R-:W-:Y:S04]  /*9420*/  STS.U16 [R11+UR11+0xa480], R226 ;  /* 0x00a480e20b007988 */ /* 0x000fe8000800040b */
[----:B------:R-:W-:Y:S04]  /*9430*/  STS.U16 [R11+UR11+0xa880], R227 ;  /* 0x00a880e30b007988 */ /* 0x000fe8000800040b */
[----:B------:R1:W-:Y:S04]  /*9440*/  STS.U16 [R11+UR11+0xac80], R228 ;  /* 0x00ac80e40b007988 */ /* 0x0003e8000800040b */
[----:B------:R-:W-:Y:S04]  /*9450*/  STS.U16 [R8+UR11+0xa100], R229 ;  /* 0x00a100e508007988 */ /* 0x000fe8000800040b */
[----:B------:R-:W-:Y:S01]  /*9460*/  STS.U16 [R8+UR11+0xa500], R230 ;  /* 0x00a500e608007988 */ /* 0x000fe2000800040b */
[----:B-1----:R-:W-:-:S03]  /*9470*/  LOP3.LUT R11, R2, 0x30, RZ, 0x3c, !PT ;  /* 0x00000030020b7812 */ /* 0x002fc600078e3cff */
[----:B------:R-:W-:Y:S04]  /*9480*/  STS.U16 [R8+UR11+0xa900], R231 ;  /* 0x00a900e708007988 */ /* 0x000fe8000800040b */
[----:B------:R1:W-:Y:S01]  /*9490*/  STS.U16 [R8+UR11+0xad00], R232 ;  /* 0x00ad00e808007988 */ /* 0x0003e2000800040b */
[----:B------:R-:W-:-:S03]  /*94a0*/  LOP3.LUT R6, R2, 0x50, RZ, 0x3c, !PT ;  /* 0x0000005002067812 */ /* 0x000fc600078e3cff */
[----:B------:R-:W-:Y:S04]  /*94b0*/  STS.U16 [R11+UR11+0xa180], R233 ;  /* 0x00a180e90b007988 */ /* 0x000fe8000800040b */
[----:B------:R-:W-:Y:S01]  /*94c0*/  STS.U16 [R11+UR11+0xa580], R234 ;  /* 0x00a580ea0b007988 */ /* 0x000fe2000800040b */
[----:B-1----:R-:W-:-:S03]  /*94d0*/  LOP3.LUT R8, R2, 0x40, RZ, 0x3c, !PT ;  /* 0x0000004002087812 */ /* 0x002fc600078e3cff */
[----:B------:R-:W-:Y:S04]  /*94e0*/  STS.U16 [R11+UR11+0xa980], R235 ;  /* 0x00a980eb0b007988 */ /* 0x000fe8000800040b */
[----:B------:R-:W-:Y:S04]  /*94f0*/  STS.U16 [R11+UR11+0xad80], R236 ;  /* 0x00ad80ec0b007988 */ /* 0x000fe8000800040b */
[----:B----4-:R-:W-:Y:S04]  /*9500*/  STS.U16 [R8+UR11+0xa200], R237 ;  /* 0x00a200ed08007988 */ /* 0x010fe8000800040b */
[----:B------:R-:W-:Y:S04]  /*9510*/  STS.U16 [R8+UR11+0xa600], R238 ;  /* 0x00a600ee08007988 */ /* 0x000fe8000800040b */
[----:B------:R-:W-:Y:S04]  /*9520*/  STS.U16 [R8+UR11+0xaa00], R239 ;  /* 0x00aa00ef08007988 */ /* 0x000fe8000800040b */
[----:B------:R1:W-:Y:S04]  /*9530*/  STS.U16 [R8+UR11+0xae00], R240 ;  /* 0x00ae00f008007988 */ /* 0x0003e8000800040b */
[----:B------:R-:W-:Y:S04]  /*9540*/  STS.U16 [R6+UR11+0xa280], R241 ;  /* 0x00a280f106007988 */ /* 0x000fe8000800040b */
[----:B------:R-:W-:Y:S01]  /*9550*/  STS.U16 [R6+UR11+0xa680], R242 ;  /* 0x00a680f206007988 */ /* 0x000fe2000800040b */
[----:B-1----:R-:W-:-:S03]  /*9560*/  LOP3.LUT R8, R2, 0x60, RZ, 0x3c, !PT ;  /* 0x0000006002087812 */ /* 0x002fc600078e3cff */
[----:B------:R-:W-:Y:S04]  /*9570*/  STS.U16 [R6+UR11+0xaa80], R243 ;  /* 0x00aa80f306007988 */ /* 0x000fe8000800040b */
[----:B------:R1:W-:Y:S04]  /*9580*/  STS.U16 [R6+UR11+0xae80], R244 ;  /* 0x00ae80f406007988 */ /* 0x0003e8000800040b */
[----:B------:R0:W-:Y:S04]  /*9590*/  STS.U16 [R8+UR11+0xa300], R245 ;  /* 0x00a300f508007988 */ /* 0x0001e8000800040b */
[----:B------:R0:W-:Y:S01]  /*95a0*/  STS.U16 [R8+UR11+0xa700], R246 ;  /* 0x00a700f608007988 */ /* 0x0001e2000800040b */
[----:B-1----:R-:W-:-:S03]  /*95b0*/  LOP3.LUT R6, R2, 0x70, RZ, 0x3c, !PT ;  /* 0x0000007002067812 */ /* 0x002fc600078e3cff */
[----:B------:R0:W-:Y:S04]  /*95c0*/  STS.U16 [R8+UR11+0xab00], R247 ;  /* 0x00ab00f708007988 */ /* 0x0001e8000800040b */
[----:B------:R0:W-:Y:S04]  /*95d0*/  STS.U16 [R8+UR11+0xaf00], R248 ;  /* 0x00af00f808007988 */ /* 0x0001e8000800040b */
[----:B------:R0:W-:Y:S04]  /*95e0*/  STS.U16 [R6+UR11+0xa380], R249 ;  /* 0x00a380f906007988 */ /* 0x0001e8000800040b */
[----:B------:R0:W-:Y:S04]  /*95f0*/  STS.U16 [R6+UR11+0xa780], R250 ;  /* 0x00a780fa06007988 */ /* 0x0001e8000800040b */
[----:B------:R0:W-:Y:S04]  /*9600*/  STS.U16 [R6+UR11+0xab80], R251 ;  /* 0x00ab80fb06007988 */ /* 0x0001e8000800040b */
[----:B------:R0:W-:Y:S01]  /*9610*/  STS.U16 [R6+UR11+0xaf80], R252 ;  /* 0x00af80fc06007988 */ /* 0x0001e2000800040b */
[----:B------:R1:W-:Y:S06]  /*9620*/  MEMBAR.ALL.CTA ;  /* 0x0000000000007992 */ /* 0x0003ec0000008000 */
[----:B-1----:R-:W1:Y:S02]  /*9630*/  FENCE.VIEW.ASYNC.S ;  /* 0x00000000000073c6 */ /* 0x002e640000000000 */
[----:B-1----:R-:W-:Y:S06]  /*9640*/  BAR.SYNC.DEFER_BLOCKING 0x0 ;  /* 0x0000000000007b1d */ /* 0x002fec0000010000 */
[----:B------:R-:W-:Y:S05]  /*9650*/  @P0 BRA `(.L_x_9) ;  /* 0x00000000007c0947 */ /* 0x000fea0003800000 */
[----:B------:R-:W-:Y:S01]  /*9660*/  UMOV UR15, 0x40004040 ;  /* 0x40004040000f7882 */ /* 0x000fe20000000000 */
[----:B------:R-:W-:Y:S01]  /*9670*/  UMOV UR17, 0x40004040 ;  /* 0x4000404000117882 */ /* 0x000fe20000000000 */
[----:B------:R-:W-:Y:S01]  /*9680*/  UMOV UR18, 0x0 ;  /* 0x0000000000127882 */ /* 0x000fe20000000000 */
[----:B------:R-:W-:Y:S01]  /*9690*/  UMOV UR19, 0x4088490 ;  /* 0x0408849000137882 */ /* 0x000fe20000000000 */
[----:B------:R-:W-:Y:S01]  /*96a0*/  UMOV UR50, 0x0 ;  /* 0x0000000000327882 */ /* 0x000fe20000000000 */
[----:B------:R-:W-:Y:S01]  /*96b0*/  UMOV UR51, 0x4088490 ;  /* 0x0408849000337882 */ /* 0x000fe20000000000 */
        /* <DEDUP_REMOVED lines=25> */
.L_x_9:
[----:B------:R-:W-:Y:S01]  /*9850*/  UIADD3 UR8, UPT, UPT, UR8, 0x1, URZ ;  /* 0x0000000108087890 */ /* 0x000fe2000fffe0ff */
[----:B-----5:R-:W-:Y:S01]  /*9860*/  VIADD R5, R5, 0xffffffff ;  /* 0xffffffff05057836 */ /* 0x020fe20000000000 */
[----:B------:R-:W-:Y:S02]  /*9870*/  UIADD3 UR13, UPT, UPT, UR13, -0x80, URZ ;  /* 0xffffff800d0d7890 */ /* 0x000fe4000fffe0ff */
[----:B------:R-:W-:Y:S02]  /*9880*/  UISETP.GT.AND UP1, UPT, UR8, 0x1, UPT ;  /* 0x000000010800788c */ /* 0x000fe4000bf24270 */
[----:B------:R-:W-:Y:S02]  /*9890*/  ISETP.NE.U32.AND P2, PT, R5, RZ, PT ;  /* 0x000000ff0500720c */ /* 0x000fe40003f45070 */
[----:B-1----:R-:W-:Y:S02]  /*98a0*/  USEL UR4, URZ, 0x1, !UP1 ;  /* 0x00000001ff047887 */ /* 0x002fe4000c800000 */
[----:B------:R-:W-:-:S02]  /*98b0*/  USEL UR8, UR8, URZ, !UP1 ;  /* 0x000000ff08087287 */ /* 0x000fc4000c800000 */
[----:B------:R-:W-:-:S03]  /*98c0*/  ULOP3.LUT UR6, UR5, UR4, URZ, 0x3c, !UPT ;  /* 0x0000000405067292 */ /* 0x000fc6000f8e3cff */
[----:B------:R-:W-:-:S04]  /*98d0*/  UMOV UR4, UR5 ;  /* 0x0000000500047c82 */ /* 0x000fc80008000000 */
[----:B------:R-:W-:Y:S01]  /*98e0*/  UMOV UR5, UR6 ;  /* 0x0000000600057c82 */ /* 0x000fe20008000000 */
[----:B------:R-:W-:Y:S05]  /*98f0*/  @P2 BRA `(.L_x_10) ;  /* 0xffffffd0007c2947 */ /* 0x000fea000383ffff */
.L_x_7:
[----:B0-----:R-:W2:Y:S02]  /*9900*/  LDL.LU R6, [R1+0x4] ;  /* 0x0000040001067983 */ /* 0x001ea40000300800 */
[----:B--2---:R-:W-:-:S13]  /*9910*/  ISETP.GE.AND P0, PT, R6, 0x80, PT ;  /* 0x000000800600780c */ /* 0x004fda0003f06270 */
[----:B------:R-:W-:Y:S05]  /*9920*/  @!P0 BRA `(.L_x_11) ;  /* 0x0000000000108947 */ /* 0x000fea0003800000 */
[----:B------:R-:W-:-:S06]  /*9930*/  USHF.L.U32 UR4, UR4, 0x1f, URZ ;  /* 0x0000001f04047899 */ /* 0x000fcc00080006ff */
[----:B------:R-:W-:-:S04]  /*9940*/  IMAD.U32 R0, RZ, RZ, UR4 ;  /* 0x00000004ff007e24 */ /* 0x000fc8000f8e00ff */
[----:B------:R-:W0:Y:S02]  /*9950*/  SYNCS.PHASECHK.TRANS64.TRYWAIT P0, [UR12], R0 ;  /* 0x00000000ff0075a7 */ /* 0x000e24000800110c */
[----:B0-----:R-:W-:Y:S05]  /*9960*/  @!P0 BRA `(.L_x_12) ;  /* 0x0000000c00108947 */ /* 0x001fea0003800000 */
.L_x_11:
[----:B------:R-:W2:Y:S01]  /*9970*/  LDL.LU R27, [R1] ;  /* 0x00000000011b7983 */ /* 0x000ea20000300800 */
[----:B------:R-:W0:Y:S03]  /*9980*/  LDCU UR4, c[0x0][0x3b4] ;  /* 0x00007680ff0477ac */ /* 0x000e260008000800 */
[----:B------:R-:W0:Y:S01]  /*9990*/  LDL.LU R26, [R1+0x8] ;  /* 0x00000800011a7983 */ /* 0x000e220000300800 */
[----:B------:R-:W1:Y:S01]  /*99a0*/  LDCU.128 UR12, c[0x0][0x390] ;  /* 0x00007200ff0c77ac */ /* 0x000e620008000c00 */
[----:B------:R-:W-:Y:S06]  /*99b0*/  BAR.SYNC.DEFER_BLOCKING 0x0 ;  /* 0x0000000000007b1d */ /* 0x000fec0000010000 */
[----:B------:R-:W3:Y:S01]  /*99c0*/  S2R R24, SR_TID.X ;  /* 0x0000000000187919 */ /* 0x000ee20000002100 */
[----:B------:R-:W4:Y:S01]  /*99d0*/  S2R R22, SR_TID.X ;  /* 0x0000000000167919 */ /* 0x000f220000002100 */
[----:B------:R-:W5:Y:S01]  /*99e0*/  S2R R28, SR_CgaCtaId ;  /* 0x00000000001c7919 */ /* 0x000f620000008800 */
[----:B------:R-:W1:Y:S02]  /*99f0*/  @!P1 SYNCS.CCTL.IV [UR11+0xc000] ;  /* 0x00c00000ff0099b1 */ /* 0x000e64000800000b */
[----:B-1----:R-:W-:Y:S06]  /*9a00*/  BAR.SYNC.DEFER_BLOCKING 0x0 ;  /* 0x0000000000007b1d */ /* 0x002fec0000010000 */
[----:B------:R-:W-:Y:S01]  /*9a10*/  LDTM.16dp32bit_t0_t15.x16 R4, tmem[UR10] ;  /* 0x0000000a000479ee */ /* 0x000fe20008a00000 */
[----:B------:R-:W1:Y:S01]  /*9a20*/  LDTM.16dp32bit_t16_t31.x16 R4, tmem[UR10+0x10] ;  /* 0x0000100a000479ee */ /* 0x000e620008a20000 */
[----:B---3--:R-:W-:-:S02]  /*9a30*/  IMAD.SHL.U32 R0, R24, 0x10, RZ ;  /* 0x0000001018007824 */ /* 0x008fc400078e00ff */
[C---:B------:R-:W-:Y:S02]  /*9a40*/  IMAD.SHL.U32 R3, R24.reuse, 0x80, RZ ;  /* 0x0000008018037824 */ /* 0x040fe400078e00ff */
[----:B------:R-:W-:Y:S01]  /*9a50*/  IMAD.SHL.U32 R2, R24, 0x8, RZ ;  /* 0x0000000818027824 */ /* 0x000fe200078e00ff */
[----:B------:R-:W-:Y:S02]  /*9a60*/  LOP3.LUT R0, R0, 0xf0, RZ, 0xc0, !PT ;  /* 0x000000f000007812 */ /* 0x000fe400078ec0ff */
[----:B------:R-:W-:Y:S02]  /*9a70*/  LOP3.LUT R3, R3, 0x800, RZ, 0xc0, !PT ;  /* 0x0000080003037812 */ /* 0x000fe400078ec0ff */
[----:B------:R-:W-:Y:S01]  /*9a80*/  LOP3.LUT R2, R2, 0x300, RZ, 0xc0, !PT ;  /* 0x0000030002027812 */ /* 0x000fe200078ec0ff */
[----:B------:R-:W3:Y:S01]  /*9a90*/  @!P1 SYNCS.CCTL.IV [UR11+0xc008] ;  /* 0x00c00800ff0099b1 */ /* 0x000ee2000800000b */
[----:B------:R-:W-:Y:S01]  /*9aa0*/  IADD3 R3, PT, PT, R0, UR11, R3 ;  /* 0x0000000b00037c10 */ /* 0x000fe2000fffe003 */
[----:B------:R-:W-:Y:S01]  /*9ab0*/  NOP ;  /* 0x0000000000007918 */ /* 0x000fe20000000000 */
[----:B----4-:R-:W-:Y:S01]  /*9ac0*/  LOP3.LUT R25, R22, 0x7f, RZ, 0xc0, !PT ;  /* 0x0000007f16197812 */ /* 0x010fe200078ec0ff */
[----:B-----5:R-:W-:Y:S01]  /*9ad0*/  IMAD.SHL.U32 R0, R28, 0x20, RZ ;  /* 0x000000201c007824 */ /* 0x020fe200078e00ff */
[----:B------:R-:W-:Y:S01]  /*9ae0*/  SHF.R.U32.HI R24, RZ, 0x6, R24 ;  /* 0x00000006ff187819 */ /* 0x000fe20000011618 */
[----:B------:R-:W-:Y:S01]  /*9af0*/  IMAD.IADD R2, R2, 0x1, R3 ;  /* 0x0000000102027824 */ /* 0x000fe200078e0203 */
[----:B-1----:R-:W-:-:S02]  /*9b00*/  F2FP.BF16.F32.PACK_AB R4, R6, R4 ;  /* 0x000000040604723e */ /* 0x002fc400000010ff */
[----:B------:R-:W-:Y:S02]  /*9b10*/  F2FP.BF16.F32.PACK_AB R20, R7, R5 ;  /* 0x000000050714723e */ /* 0x000fe400000010ff */
[----:B------:R-:W-:Y:S02]  /*9b20*/  F2FP.BF16.F32.PACK_AB R5, R10, R8 ;  /* 0x000000080a05723e */ /* 0x000fe400000010ff */
[----:B------:R-:W-:Y:S02]  /*9b30*/  F2FP.BF16.F32.PACK_AB R21, R11, R9 ;  /* 0x000000090b15723e */ /* 0x000fe400000010ff */
[----:B------:R-:W-:Y:S02]  /*9b40*/  F2FP.BF16.F32.PACK_AB R6, R14, R12 ;  /* 0x0000000c0e06723e */ /* 0x000fe400000010ff */
[----:B------:R-:W-:Y:S02]  /*9b50*/  F2FP.BF16.F32.PACK_AB R22, R15, R13 ;  /* 0x0000000d0f16723e */ /* 0x000fe400000010ff */
[----:B------:R-:W-:-:S02]  /*9b60*/  F2FP.BF16.F32.PACK_AB R7, R18, R16 ;  /* 0x000000101207723e */ /* 0x000fc400000010ff */
[----:B------:R-:W-:Y:S02]  /*9b70*/  F2FP.BF16.F32.PACK_AB R23, R19, R17 ;  /* 0x000000111317723e */ /* 0x000fe400000010ff */
[----:B------:R-:W-:Y:S01]  /*9b80*/  LEA R10, R25, UR11, 0x4 ;  /* 0x0000000b190a7c11 */ /* 0x000fe2000f8e20ff */
[----:B---3--:R-:W-:Y:S01]  /*9b90*/  STS.128 [R2], R4 ;  /* 0x0000000402007388 */ /* 0x008fe20000000c00 */
[----:B------:R-:W1:Y:S01]  /*9ba0*/  LDC R25, c[0x0][0x3b8] ;  /* 0x0000ee00ff197b82 */ /* 0x000e620000000800 */
[----:B------:R-:W-:Y:S02]  /*9bb0*/  LOP3.LUT R3, R0, 0x60, RZ, 0xc0, !PT ;  /* 0x0000006000037812 */ /* 0x000fe400078ec0ff */
[----:B------:R-:W-:Y:S01]  /*9bc0*/  STS.128 [R2+0x400], R20 ;  /* 0x0004001402007388 */ /* 0x000fe20000000c00 */
[----:B------:R-:W-:-:S04]  /*9bd0*/  SGXT.U32 R24, R24, 0x1 ;  /* 0x000000011818781a */ /* 0x000fc80000000000 */
[----:B------:R-:W-:Y:S06]  /*9be0*/  BAR.SYNC.DEFER_BLOCKING 0x0 ;  /* 0x0000000000007b1d */ /* 0x000fec0000010000 */
[----:B------:R-:W3:Y:S04]  /*9bf0*/  LDS.128 R12, [R10] ;  /* 0x000000000a0c7984 */ /* 0x000ee80000000c00 */
[----:B------:R-:W4:Y:S01]  /*9c00*/  LDS.128 R16, [R10+0x800] ;  /* 0x000800000a107984 */ /* 0x000f220000000c00 */
[----:B---3--:R-:W-:-:S02]  /*9c10*/  PRMT R9, R12, 0x7632, R9 ;  /* 0x000076320c097816 */ /* 0x008fc40000000009 */
[----:B--2---:R-:W-:Y:S01]  /*9c20*/  LOP3.LUT R24, R27, R24, R3, 0xfe, !PT ;  /* 0x000000181b187212 */ /* 0x004fe200078efe03 */
[C---:B0-----:R-:W-:Y:S01]  /*9c30*/  IMAD R0, R26.reuse, UR4, RZ ;  /* 0x000000041a007c24 */ /* 0x041fe2000f8e02ff */
[----:B------:R-:W-:-:S03]  /*9c40*/  ISETP.GE.AND P0, PT, R26, UR14, PT ;  /* 0x0000000e1a007c0c */ /* 0x000fc6000bf06270 */
[C---:B-1----:R-:W-:Y:S01]  /*9c50*/  IMAD R3, R24.reuse, R25, RZ ;  /* 0x0000001918037224 */ /* 0x042fe200078e02ff */
[----:B------:R-:W-:Y:S02]  /*9c60*/  LOP3.LUT R2, R24, 0x2, RZ, 0xfc, !PT ;  /* 0x0000000218027812 */ /* 0x000fe400078efcff */
[----:B------:R-:W-:Y:S02]  /*9c70*/  LEA R21, P1, R0, UR12, 0x1 ;  /* 0x0000000c00157c11 */ /* 0x000fe4000f8208ff */
[----:B------:R-:W-:Y:S02]  /*9c80*/  ISETP.LT.AND P4, PT, R2, UR15, !P0 ;  /* 0x0000000f02007c0c */ /* 0x000fe4000c781270 */
[----:B------:R-:W-:Y:S01]  /*9c90*/  LEA.HI.X.SX32 R23, R0, UR13, 0x1, P1 ;  /* 0x0000000d00177c11 */ /* 0x000fe200088f0eff */
[----:B------:R-:W-:Y:S01]  /*9ca0*/  IMAD R0, R25, 0x2, R3 ;  /* 0x0000000219007824 */ /* 0x000fe200078e0203 */
[C---:B------:R-:W-:Y:S02]  /*9cb0*/  ISETP.LT.AND P5, PT, R24.reuse, UR15, !P0 ;  /* 0x0000000f18007c0c */ /* 0x040fe4000c7a1270 */
[----:B------:R-:W-:Y:S01]  /*9cc0*/  LEA R2, P1, R3, R21, 0x1 ;  /* 0x0000001503027211 */ /* 0x000fe200078208ff */
[----:B------:R-:W-:Y:S01]  /*9cd0*/  IMAD R8, R25, 0x2, R0 ;  /* 0x0000000219087824 */ /* 0x000fe200078e0200 */
[----:B------:R-:W-:-:S02]  /*9ce0*/  LOP3.LUT R4, R24, 0x8, RZ, 0xfc, !PT ;  /* 0x0000000818047812 */ /* 0x000fc400078efcff */
[----:B------:R-:W-:Y:S02]  /*9cf0*/  LEA.HI.X.SX32 R3, R3, R23, 0x1, P1 ;  /* 0x0000001703037211 */ /* 0x000fe400008f0eff */
[----:B------:R-:W-:Y:S02]  /*9d00*/  LOP3.LUT R5, R24, 0x6, RZ, 0xfc, !PT ;  /* 0x0000000618057812 */ /* 0x000fe400078efcff */
[----:B------:R-:W-:Y:S02]  /*9d10*/  ISETP.LT.AND P1, PT, R4, UR15, !P0 ;  /* 0x0000000f04007c0c */ /* 0x000fe4000c721270 */
[----:B------:R-:W-:Y:S01]  /*9d20*/  LOP3.LUT R6, R24, 0x4, RZ, 0xfc, !PT ;  /* 0x0000000418067812 */ /* 0x000fe200078efcff */
[----:B------:R0:W-:Y:S01]  /*9d30*/  @P5 STG.E.U16 desc[UR24][R2.64], R12 ;  /* 0x0000000c02005986 */ /* 0x0001e2000c101518 */
[----:B------:R-:W-:Y:S02]  /*9d40*/  LEA R4, P6, R0, R21, 0x1 ;  /* 0x0000001500047211 */ /* 0x000fe400078c08ff */
[----:B------:R-:W-:-:S02]  /*9d50*/  ISETP.LT.AND P2, PT, R5, UR15, !P0 ;  /* 0x0000000f05007c0c */ /* 0x000fc4000c741270 */
[----:B------:R-:W-:Y:S02]  /*9d60*/  ISETP.LT.AND P3, PT, R6, UR15, !P0 ;  /* 0x0000000f06007c0c */ /* 0x000fe4000c761270 */
[----:B------:R-:W-:Y:S02]  /*9d70*/  LOP3.LUT R7, R24, 0xa, RZ, 0xfc, !PT ;  /* 0x0000000a18077812 */ /* 0x000fe400078efcff */
[----:B------:R-:W-:Y:S02]  /*9d80*/  LEA.HI.X.SX32 R5, R0, R23, 0x1, P6 ;  /* 0x0000001700057211 */ /* 0x000fe400030f0eff */
[C---:B------:R-:W-:Y:S02]  /*9d90*/  LEA R6, P6, R8.reuse, R21, 0x1 ;  /* 0x0000001508067211 */ /* 0x040fe400078c08ff */
[----:B------:R-:W-:Y:S01]  /*9da0*/  ISETP.LT.AND P5, PT, R7, UR15, !P0 ;  /* 0x0000000f07007c0c */ /* 0x000fe2000c7a1270 */
[----:B------:R1:W-:Y:S01]  /*9db0*/  @P4 STG.E.U16 desc[UR24][R4.64], R9 ;  /* 0x0000000904004986 */ /* 0x0003e2000c101518 */
[----:B------:R-:W-:Y:S01]  /*9dc0*/  LEA.HI.X.SX32 R7, R8, R23, 0x1, P6 ;  /* 0x0000001708077211 */ /* 0x000fe200030f0eff */
[----:B------:R-:W-:Y:S01]  /*9dd0*/  IMAD R8, R25, 0x2, R8 ;  /* 0x0000000219087824 */ /* 0x000fe200078e0208 */
[----:B------:R-:W-:-:S02]  /*9de0*/  LOP3.LUT R0, R24, 0xc, RZ, 0xfc, !PT ;  /* 0x0000000c18007812 */ /* 0x000fc400078efcff */
[----:B0-----:R-:W-:Y:S01]  /*9df0*/  LOP3.LUT R3, R24, 0xe, RZ, 0xfc, !PT ;  /* 0x0000000e18037812 */ /* 0x001fe200078efcff */
[----:B------:R0:W-:Y:S01]  /*9e00*/  @P3 STG.E.U16 desc[UR24][R6.64], R13 ;  /* 0x0000000d06003986 */ /* 0x0001e2000c101518 */
[----:B------:R-:W-:Y:S01]  /*9e10*/  ISETP.LT.AND P4, PT, R0, UR15, !P0 ;  /* 0x0000000f00007c0c */ /* 0x000fe2000c781270 */
[----:B------:R-:W-:Y:S01]  /*9e20*/  IMAD R0, R25, 0x2, R8 ;  /* 0x0000000219007824 */ /* 0x000fe200078e0208 */
[C---:B------:R-:W-:Y:S02]  /*9e30*/  LEA R2, P6, R8.reuse, R21, 0x1 ;  /* 0x0000001508027211 */ /* 0x040fe400078c08ff */
[----:B------:R-:W-:Y:S01]  /*9e40*/  ISETP.LT.AND P3, PT, R3, UR15, !P0 ;  /* 0x0000000f03007c0c */ /* 0x000fe2000c761270 */
[----:B-1----:R-:W-:Y:S01]  /*9e50*/  IMAD R5, R25, 0x2, R0 ;  /* 0x0000000219057824 */ /* 0x002fe200078e0200 */
[----:B------:R-:W-:Y:S02]  /*9e60*/  LEA.HI.X.SX32 R3, R8, R23, 0x1, P6 ;  /* 0x0000001708037211 */ /* 0x000fe400030f0eff */
[----:B------:R-:W-:-:S02]  /*9e70*/  LEA R8, P6, R0, R21, 0x1 ;  /* 0x0000001500087211 */ /* 0x000fc400078c08ff */
[----:B------:R-:W-:Y:S02]  /*9e80*/  LOP3.LUT R4, R24, 0x10, RZ, 0xfc, !PT ;  /* 0x0000001018047812 */ /* 0x000fe400078efcff */
[----:B0-----:R-:W-:Y:S02]  /*9e90*/  PRMT R7, R13, 0x7632, R7 ;  /* 0x000076320d077816 */ /* 0x001fe40000000007 */
[----:B------:R-:W-:Y:S01]  /*9ea0*/  LEA.HI.X.SX32 R9, R0, R23, 0x1, P6 ;  /* 0x0000001700097211 */ /* 0x000fe200030f0eff */
[----:B------:R-:W-:Y:S01]  /*9eb0*/  IMAD R0, R25, 0x2, R5 ;  /* 0x0000000219007824 */ /* 0x000fe200078e0205 */
[----:B------:R-:W-:Y:S01]  /*9ec0*/  LOP3.LUT R6, R24, 0x12, RZ, 0xfc, !PT ;  /* 0x0000001218067812 */ /* 0x000fe200078efcff */
[----:B------:R0:W-:Y:S01]  /*9ed0*/  @P2 STG.E.U16 desc[UR24][R2.64], R7 ;  /* 0x0000000702002986 */ /* 0x0001e2000c101518 */
[----:B------:R-:W-:Y:S02]  /*9ee0*/  ISETP.LT.AND P2, PT, R4, UR15, !P0 ;  /* 0x0000000f04007c0c */ /* 0x000fe4000c741270 */
[----:B------:R-:W-:Y:S01]  /*9ef0*/  LEA R4, P6, R5, R21, 0x1 ;  /* 0x0000001505047211 */ /* 0x000fe200078c08ff */
[----:B------:R1:W-:Y:S01]  /*9f00*/  @P1 STG.E.U16 desc[UR24][R8.64], R14 ;  /* 0x0000000e08001986 */ /* 0x0003e2000c101518 */
[----:B------:R-:W-:-:S02]  /*9f10*/  ISETP.LT.AND P1, PT, R6, UR15, !P0 ;  /* 0x0000000f06007c0c */ /* 0x000fc4000c721270 */
[----:B------:R-:W-:Y:S02]  /*9f20*/  LEA.HI.X.SX32 R5, R5, R23, 0x1, P6 ;  /* 0x0000001705057211 */ /* 0x000fe400030f0eff */
[----:B------:R-:W-:Y:S02]  /*9f30*/  LEA R6, P6, R0, R21, 0x1 ;  /* 0x0000001500067211 */ /* 0x000fe400078c08ff */
[----:B------:R-:W-:Y:S01]  /*9f40*/  LOP3.LUT R10, R24, 0x14, RZ, 0xfc, !PT ;  /* 0x00000014180a7812 */ /* 0x000fe200078efcff */
[C---:B0-----:R-:W-:Y:S01]  /*9f50*/  IMAD R3, R25.reuse, 0x2, R0 ;  /* 0x0000000219037824 */ /* 0x041fe200078e0200 */
[----:B------:R-:W-:Y:S02]  /*9f60*/  LEA.HI.X.SX32 R7, R0, R23, 0x1, P6 ;  /* 0x0000001700077211 */ /* 0x000fe400030f0eff */
[----:B-1----:R-:W-:Y:S01]  /*9f70*/  PRMT R9, R14, 0x7632, R9 ;  /* 0x000076320e097816 */ /* 0x002fe20000000009 */
[----:B------:R-:W-:Y:S01]  /*9f80*/  IMAD R0, R25, 0x2, R3 ;  /* 0x0000000219007824 */ /* 0x000fe200078e0203 */
[----:B------:R-:W-:-:S02]  /*9f90*/  LOP3.LUT R8, R24, 0x16, RZ, 0xfc, !PT ;  /* 0x0000001618087812 */ /* 0x000fc400078efcff */
[C---:B------:R-:W-:Y:S01]  /*9fa0*/  LEA R2, P6, R3.reuse, R21, 0x1 ;  /* 0x0000001503027211 */ /* 0x040fe200078c08ff */
[----:B------:R0:W-:Y:S01]  /*9fb0*/  @P5 STG.E.U16 desc[UR24][R4.64], R9 ;  /* 0x0000000904005986 */ /* 0x0001e2000c101518 */
[----:B------:R-:W-:Y:S02]  /*9fc0*/  ISETP.LT.AND P5, PT, R10, UR15, !P0 ;  /* 0x0000000f0a007c0c */ /* 0x000fe4000c7a1270 */
[----:B------:R-:W-:Y:S01]  /*9fd0*/  LEA.HI.X.SX32 R3, R3, R23, 0x1, P6 ;  /* 0x0000001703037211 */ /* 0x000fe200030f0eff */
[----:B------:R1:W-:Y:S01]  /*9fe0*/  @P4 STG.E.U16 desc[UR24][R6.64], R15 ;  /* 0x0000000f06004986 */ /* 0x0003e2000c101518 */
[----:B------:R-:W-:Y:S02]  /*9ff0*/  ISETP.LT.AND P4, PT, R8, UR15, !P0 ;  /* 0x0000000f08007c0c */ /* 0x000fe4000c781270 */
[----:B------:R-:W-:Y:S02]  /*a000*/  LEA R8, P6, R0, R21, 0x1 ;  /* 0x0000001500087211 */ /* 0x000fe400078c08ff */
[----:B------:R-:W-:-:S02]  /*a010*/  LOP3.LUT R10, R24, 0x18, RZ, 0xfc, !PT ;  /* 0x00000018180a7812 */ /* 0x000fc400078efcff */
[----:B------:R-:W-:Y:S01]  /*a020*/  LOP3.LUT R14, R24, 0x1c, RZ, 0xfc, !PT ;  /* 0x0000001c180e7812 */ /* 0x000fe200078efcff */
[----:B0-----:R-:W-:Y:S01]  /*a030*/  IMAD R5, R25, 0x2, R0 ;  /* 0x0000000219057824 */ /* 0x001fe200078e0200 */
[----:B------:R-:W-:Y:S02]  /*a040*/  LEA.HI.X.SX32 R9, R0, R23, 0x1, P6 ;  /* 0x0000001700097211 */ /* 0x000fe400030f0eff */
[----:B-1----:R-:W-:Y:S01]  /*a050*/  PRMT R7, R15, 0x7632, R7 ;  /* 0x000076320f077816 */ /* 0x002fe20000000007 */
[----:B------:R-:W-:Y:S01]  /*a060*/  IMAD R0, R25, 0x2, R5 ;  /* 0x0000000219007824 */ /* 0x000fe200078e0205 */
[----:B------:R-:W-:Y:S02]  /*a070*/  LEA R4, P6, R5, R21, 0x1 ;  /* 0x0000001505047211 */ /* 0x000fe400078c08ff */
[----:B------:R-:W-:Y:S01]  /*a080*/  LOP3.LUT R6, R24, 0x1a, RZ, 0xfc, !PT ;  /* 0x0000001a18067812 */ /* 0x000fe200078efcff */
[----:B------:R0:W-:Y:S01]  /*a090*/  @P3 STG.E.U16 desc[UR24][R2.64], R7 ;  /* 0x0000000702003986 */ /* 0x0001e2000c101518 */
[----:B------:R-:W-:Y:S01]  /*a0a0*/  ISETP.LT.AND P3, PT, R10, UR15, !P0 ;  /* 0x0000000f0a007c0c */ /* 0x000fe2000c761270 */
[----:B------:R-:W-:Y:S01]  /*a0b0*/  IMAD R10, R25, 0x2, R0 ;  /* 0x00000002190a7824 */ /* 0x000fe200078e0200 */
[----:B------:R-:W-:Y:S01]  /*a0c0*/  LEA.HI.X.SX32 R5, R5, R23, 0x1, P6 ;  /* 0x0000001705057211 */ /* 0x000fe200030f0eff */
[----:B----4-:R1:W-:Y:S01]  /*a0d0*/  @P2 STG.E.U16 desc[UR24][R8.64], R16 ;  /* 0x0000001008002986 */ /* 0x0103e2000c101518 */
[----:B------:R-:W-:Y:S01]  /*a0e0*/  ISETP.LT.AND P2, PT, R6, UR15, !P0 ;  /* 0x0000000f06007c0c */ /* 0x000fe2000c741270 */
[----:B------:R-:W-:Y:S01]  /*a0f0*/  IMAD R11, R25, 0x2, R10 ;  /* 0x00000002190b7824 */ /* 0x000fe200078e020a */
[----:B------:R-:W-:-:S02]  /*a100*/  LEA R6, P6, R0, R21, 0x1 ;  /* 0x0000001500067211 */ /* 0x000fc400078c08ff */
[----:B------:R-:W-:Y:S02]  /*a110*/  LOP3.LUT R24, R24, 0x1e, RZ, 0xfc, !PT ;  /* 0x0000001e18187812 */ /* 0x000fe400078efcff */
[----:B0-----:R-:W-:Y:S02]  /*a120*/  PRMT R3, R16, 0x7632, R3 ;  /* 0x0000763210037816 */ /* 0x001fe40000000003 */
[----:B------:R-:W-:Y:S01]  /*a130*/  LEA.HI.X.SX32 R7, R0, R23, 0x1, P6 ;  /* 0x0000001700077211 */ /* 0x000fe200030f0eff */
[----:B------:R-:W-:Y:S01]  /*a140*/  IMAD R0, R25, 0x2, R11 ;  /* 0x0000000219007824 */ /* 0x000fe200078e020b */
[-C--:B-1----:R-:W-:Y:S01]  /*a150*/  LEA R8, P6, R11, R21.reuse, 0x1 ;  /* 0x000000150b087211 */ /* 0x082fe200078c08ff */
[----:B------:R0:W-:Y:S01]  /*a160*/  @P1 STG.E.U16 desc[UR24][R4.64], R3 ;  /* 0x0000000304001986 */ /* 0x0001e2000c101518 */
[----:B------:R-:W-:Y:S01]  /*a170*/  LEA R2, P1, R10, R21, 0x1 ;  /* 0x000000150a027211 */ /* 0x000fe200078208ff */
[----:B------:R-:W-:Y:S01]  /*a180*/  IMAD R13, R25, 0x2, R0 ;  /* 0x00000002190d7824 */ /* 0x000fe200078e0200 */
[----:B------:R-:W-:Y:S01]  /*a190*/  LEA.HI.X.SX32 R9, R11, R23, 0x1, P6 ;  /* 0x000000170b097211 */ /* 0x000fe200030f0eff */
[----:B------:R1:W-:Y:S03]  /*a1a0*/  @P5 STG.E.U16 desc[UR24][R6.64], R17 ;  /* 0x0000001106005986 */ /* 0x0003e6000c101518 */
[----:B------:R-:W-:-:S02]  /*a1b0*/  LEA R12, P6, R13, R21, 0x1 ;  /* 0x000000150d0c7211 */ /* 0x000fc400078c08ff */
[----:B0-----:R-:W-:Y:S01]  /*a1c0*/  LEA.HI.X.SX32 R3, R10, R23, 0x1, P1 ;  /* 0x000000170a037211 */ /* 0x001fe200008f0eff */
[----:B------:R-:W-:Y:S01]  /*a1d0*/  IMAD R5, R25, 0x2, R13 ;  /* 0x0000000219057824 */ /* 0x000fe200078e020d */
[C---:B------:R-:W-:Y:S02]  /*a1e0*/  LEA R10, P1, R0.reuse, R21, 0x1 ;  /* 0x00000015000a7211 */ /* 0x040fe400078208ff */
[-C--:B------:R-:W-:Y:S02]  /*a1f0*/  LEA.HI.X.SX32 R13, R13, R23.reuse, 0x1, P6 ;  /* 0x000000170d0d7211 */ /* 0x080fe400030f0eff */
[----:B------:R-:W-:Y:S02]  /*a200*/  LEA.HI.X.SX32 R11, R0, R23, 0x1, P1 ;  /* 0x00000017000b7211 */ /* 0x000fe400008f0eff */
[----:B------:R-:W-:Y:S02]  /*a210*/  ISETP.LT.AND P1, PT, R14, UR15, !P0 ;  /* 0x0000000f0e007c0c */ /* 0x000fe4000c721270 */
[----:B------:R-:W-:-:S02]  /*a220*/  ISETP.LT.AND P0, PT, R24, UR15, !P0 ;  /* 0x0000000f18007c0c */ /* 0x000fc4000c701270 */
[----:B------:R-:W-:Y:S02]  /*a230*/  PRMT R0, R17, 0x7632, R0 ;  /* 0x0000763211007816 */ /* 0x000fe40000000000 */
[----:B------:R-:W-:Y:S02]  /*a240*/  LEA R4, P6, R5, R21, 0x1 ;  /* 0x0000001505047211 */ /* 0x000fe400078c08ff */
[----:B-1----:R-:W-:Y:S01]  /*a250*/  PRMT R7, R19, 0x7632, R7 ;  /* 0x0000763213077816 */ /* 0x002fe20000000007 */
[----:B------:R0:W-:Y:S01]  /*a260*/  @P4 STG.E.U16 desc[UR24][R2.64], R0 ;  /* 0x0000000002004986 */ /* 0x0001e2000c101518 */
[----:B------:R-:W-:-:S03]  /*a270*/  LEA.HI.X.SX32 R5, R5, R23, 0x1, P6 ;  /* 0x0000001705057211 */ /* 0x000fc600030f0eff */
[----:B------:R1:W-:Y:S01]  /*a280*/  @P3 STG.E.U16 desc[UR24][R8.64], R18 ;  /* 0x0000001208003986 */ /* 0x0003e2000c101518 */
[----:B0-----:R-:W-:-:S05]  /*a290*/  PRMT R3, R18, 0x7632, R3 ;  /* 0x0000763212037816 */ /* 0x001fca0000000003 */
[----:B------:R1:W-:Y:S04]  /*a2a0*/  @P2 STG.E.U16 desc[UR24][R10.64], R3 ;  /* 0x000000030a002986 */ /* 0x0003e8000c101518 */
[----:B------:R1:W-:Y:S04]  /*a2b0*/  @P1 STG.E.U16 desc[UR24][R12.64], R19 ;  /* 0x000000130c001986 */ /* 0x0003e8000c101518 */
[----:B------:R1:W-:Y:S01]  /*a2c0*/  @P0 STG.E.U16 desc[UR24][R4.64], R7 ;  /* 0x0000000704000986 */ /* 0x0003e2000c101518 */
[----:B------:R-:W-:Y:S06]  /*a2d0*/  BAR.SYNC.DEFER_BLOCKING 0x0 ;  /* 0x0000000000007b1d */ /* 0x000fec0000010000 */
[----:B------:R-:W-:Y:S05]  /*a2e0*/  BRA.U UP0, `(.L_x_13) ;  /* 0x00000001009c7547 */ /* 0x000fea000b800000 */
[----:B------:R-:W0:Y:S01]  /*a2f0*/  S2UR UR5, SR_CgaCtaId ;  /* 0x00000000000579c3 */ /* 0x000e220000008800 */
[----:B------:R-:W-:Y:S01]  /*a300*/  NOP ;  /* 0x0000000000007918 */ /* 0x000fe20000000000 */
[----:B------:R-:W-:Y:S01]  /*a310*/  UMOV UR4, 0x50 ;  /* 0x0000005000047882 */ /* 0x000fe20000000000 */
[----:B------:R-:W-:Y:S02]  /*a320*/  IMAD.U32 R0, RZ, RZ, UR9 ;  /* 0x00000009ff007e24 */ /* 0x000fe4000f8e00ff */
[----:B-1----:R-:W-:-:S03]  /*a330*/  IMAD.MOV.U32 R3, RZ, RZ, 0x1 ;  /* 0x00000001ff037424 */ /* 0x002fc600078e00ff */
[----:B------:R-:W-:-:S04]  /*a340*/  LOP3.LUT R0, R0, 0xffff, RZ, 0xc0, !PT ;  /* 0x0000ffff00007812 */ /* 0x000fc800078ec0ff */
[----:B------:R-:W-:-:S05]  /*a350*/  SHF.R.U32.HI R0, RZ, 0x5, R0 ;  /* 0x00000005ff007819 */ /* 0x000fca0000011600 */
[----:B------:R-:W-:Y:S01]  /*a360*/  VIADD R2, R0, 0x10 ;  /* 0x0000001000027836 */ /* 0x000fe20000000000 */
[----:B------:R-:W-:Y:S01]  /*a370*/  SHF.L.U32 R0, R3, R0, RZ ;  /* 0x0000000003007219 */ /* 0x000fe200000006ff */
[----:B0-----:R-:W-:-:S03]  /*a380*/  ULEA UR6, UR5, UR4, 0x18 ;  /* 0x0000000405067291 */ /* 0x001fc6000f8ec0ff */
[----:B------:R-:W-:-:S04]  /*a390*/  SHF.L.U32 R3, R3, R2, RZ ;  /* 0x0000000203037219 */ /* 0x000fc800000006ff */
[----:B------:R-:W-:Y:S02]  /*a3a0*/  LOP3.LUT R0, R3, R0, RZ, 0xfc, !PT ;  /* 0x0000000003007212 */ /* 0x000fe400078efcff */
[----:B------:R-:W0:Y:S02]  /*a3b0*/  LDS R5, [UR6] ;  /* 0x00000006ff057984 */ /* 0x000e240008000800 */
[C---:B------:R-:W-:Y:S02]  /*a3c0*/  LOP3.LUT R2, R0.reuse, 0xffff, RZ, 0xc0, !PT ;  /* 0x0000ffff00027812 */ /* 0x040fe400078ec0ff */
[----:B0-----:R-:W-:-:S04]  /*a3d0*/  LOP3.LUT R3, R0, 0xffff, R5, 0x80, !PT ;  /* 0x0000ffff00037812 */ /* 0x001fc800078e8005 */
[----:B------:R-:W-:-:S13]  /*a3e0*/  ISETP.NE.AND P0, PT, R3, R2, PT ;  /* 0x000000020300720c */ /* 0x000fda0003f05270 */
[----:B------:R-:W-:Y:S05]  /*a3f0*/  @P0 BRA `(.L_x_14) ;  /* 0x0000000000500947 */ /* 0x000fea0003800000 */
[----:B------:R-:W-:Y:S02]  /*a400*/  SHF.R.U32.HI R5, RZ, 0x10, R5 ;  /* 0x00000010ff057819 */ /* 0x000fe40000011605 */
[----:B------:R-:W-:-:S04]  /*a410*/  SHF.R.U32.HI R2, RZ, 0x10, R0 ;  /* 0x00000010ff027819 */ /* 0x000fc80000011600 */
[----:B------:R-:W-:-:S04]  /*a420*/  LOP3.LUT R5, R5, R2, RZ, 0xc0, !PT ;  /* 0x0000000205057212 */ /* 0x000fc800078ec0ff */
[----:B------:R-:W-:-:S13]  /*a430*/  ISETP.NE.AND P0, PT, R5, R2, PT ;  /* 0x000000020500720c */ /* 0x000fda0003f05270 */
[----:B------:R-:W-:Y:S05]  /*a440*/  @P0 BRA `(.L_x_15) ;  /* 0x0000000000300947 */ /* 0x000fea0003800000 */
[----:B------:R-:W-:Y:S01]  /*a450*/  R2UR UR4, R0 ;  /* 0x00000000000472ca */ /* 0x000fe200000e0000 */
[----:B------:R-:W-:Y:S01]  /*a460*/  VOTEU.ANY UR5, UPT, PT ;  /* 0x0000000000057886 */ /* 0x000fe200038e0100 */
[----:B------:R-:W0:Y:S01]  /*a470*/  S2R R0, SR_LANEID ;  /* 0x0000000000007919 */ /* 0x000e220000000000 */
[----:B------:R-:W-:-:S10]  /*a480*/  UFLO.U32 UR5, UR5 ;  /* 0x00000005000572bd */ /* 0x000fd400080e0000 */
[----:B------:R-:W-:-:S06]  /*a490*/  ULOP3.LUT UR4, URZ, UR4, URZ, 0x33, !UPT ;  /* 0x00000004ff047292 */ /* 0x000fcc000f8e33ff */
[----:B------:R-:W-:-:S04]  /*a4a0*/  IMAD.U32 R2, RZ, RZ, UR4 ;  /* 0x00000004ff027e24 */ /* 0x000fc8000f8e00ff */
[----:B------:R-:W1:Y:S02]  /*a4b0*/  REDUX UR7, R2 ;  /* 0x00000000020773c4 */ /* 0x000e640000000000 */
[----:B------:R2:W-:Y:S01]  /*a4c0*/  UTCATOMSWS.AND URZ, UR4 ;  /* 0x0000000400ff79e3 */ /* 0x0005e20008000000 */
[----:B0-----:R-:W-:Y:S01]  /*a4d0*/  ISETP.EQ.U32.AND P0, PT, R0, UR5, PT ;  /* 0x0000000500007c0c */ /* 0x001fe2000bf02070 */
[----:B-1----:R-:W-:-:S12]  /*a4e0*/  IMAD.U32 R0, RZ, RZ, UR7 ;  /* 0x00000007ff007e24 */ /* 0x002fd8000f8e00ff */
[----:B------:R2:W-:Y:S01]  /*a4f0*/  @P0 ATOMS.AND RZ, [UR6], R0 ;  /* 0x00000000ffff098c */ /* 0x0005e2000a800006 */
[----:B------:R-:W-:Y:S05]  /*a500*/  BRA `(.L_x_13) ;  /* 0x0000000000147947 */ /* 0x000fea0003800000 */
.L_x_15:
[----:B------:R-:W-:-:S07]  /*a510*/  MOV R2, 0xa530 ;  /* 0x0000a53000027802 */ /* 0x000fce0000000f00 */
[----:B------:R-:W-:Y:S05]  /*a520*/  CALL.REL.NOINC `($__internal_0_$__cuda_sm10x_tcgen05_guardrail_trap_col_being_dealloced_not_returned_by_alloc) ;  /* 0x00000000002c7944 */ /* 0x000fea0003c00000 */
[----:B------:R-:W-:Y:S05]  /*a530*/  BRA `(.L_x_13) ;  /* 0x0000000000087947 */ /* 0x000fea0003800000 */
.L_x_14:
[----:B------:R-:W-:-:S07]  /*a540*/  MOV R2, 0xa560 ;  /* 0x0000a56000027802 */ /* 0x000fce0000000f00 */
[----:B------:R-:W-:Y:S05]  /*a550*/  CALL.REL.NOINC `($__internal_2_$__cuda_sm10x_tcgen05_guardrail_trap_unallocated_columns_being_dealloced) ;  /* 0x0000000000387944 */ /* 0x000fea0003c00000 */
.L_x_13:
[----:B------:R-:W-:Y:S01]  /*a560*/  NOP ;  /* 0x0000000000007918 */ /* 0x000fe20000000000 */
[----:B--2---:R-:W-:Y:S05]  /*a570*/  EXIT ;  /* 0x000000000000794d */ /* 0x004fea0003800000 */
.L_x_8:
[----:B------:R-:W0:Y:S02]  /*a580*/  SYNCS.PHASECHK.TRANS64.TRYWAIT P2, [UR12], R6 ;  /* 0x00000006ff0075a7 */ /* 0x000e24000804110c */
[----:B0-----:R-:W-:Y:S05]  /*a590*/  @!P2 BRA `(.L_x_8) ;  /* 0xfffffffc00f8a947 */ /* 0x001fea000383ffff */
[----:B------:R-:W-:Y:S05]  /*a5a0*/  BRA `(.L_x_16) ;  /* 0xffffffc400747947 */ /* 0x000fea000383ffff */
.L_x_12:
[----:B------:R-:W0:Y:S02]  /*a5b0*/  SYNCS.PHASECHK.TRANS64.TRYWAIT P0, [UR12], R0 ;  /* 0x00000000ff0075a7 */ /* 0x000e24000800110c */
[----:B0-----:R-:W-:Y:S05]  /*a5c0*/  @!P0 BRA `(.L_x_12) ;  /* 0xfffffffc00f88947 */ /* 0x001fea000383ffff */
[----:B------:R-:W-:Y:S05]  /*a5d0*/  BRA `(.L_x_11) ;  /* 0xfffffff000e47947 */ /* 0x000fea000383ffff */
        .weak           $__internal_0_$__cuda_sm10x_tcgen05_guardrail_trap_col_being_dealloced_not_returned_by_alloc
        .type           $__internal_0_$__cuda_sm10x_tcgen05_guardrail_trap_col_being_dealloced_not_returned_by_alloc,@function
        .size           $__internal_0_$__cuda_sm10x_tcgen05_guardrail_trap_col_being_dealloced_not_returned_by_alloc,($__internal_1_$__cuda_sm10x_tcgen05_guardrail_trap_phase_invalid_during_alloc - $__internal_0_$__cuda_sm10x_tcgen05_guardrail_trap_col_being_dealloced_not_returned_by_alloc)
$__internal_0_$__cuda_sm10x_tcgen05_guardrail_trap_col_being_dealloced_not_returned_by_alloc:
[----:B------:R-:W-:Y:S05]  /*a5e0*/  BPT.TRAP 0x1 ;  /* 0x000000040000795c */ /* 0x000fea0000300000 */
[----:B------:R-:W-:-:S04]  /*a5f0*/  IMAD.MOV.U32 R3, RZ, RZ, 0x0 ;  /* 0x00000000ff037424 */ /* 0x000fc800078e00ff */
[----:B------:R-:W-:Y:S05]  /*a600*/  RET.REL.NODEC R2 `(matmul_kernel) ;  /* 0xffffff58027c7950 */ /* 0x000fea0003c3ffff */
        .weak           $__internal_1_$__cuda_sm10x_tcgen05_guardrail_trap_phase_invalid_during_alloc
        .type           $__internal_1_$__cuda_sm10x_tcgen05_guardrail_trap_phase_invalid_during_alloc,@function
        .size           $__internal_1_$__cuda_sm10x_tcgen05_guardrail_trap_phase_invalid_during_alloc,($__internal_2_$__cuda_sm10x_tcgen05_guardrail_trap_unallocated_columns_being_dealloced - $__internal_1_$__cuda_sm10x_tcgen05_guardrail_trap_phase_invalid_during_alloc)
$__internal_1_$__cuda_sm10x_tcgen05_guardrail_trap_phase_invalid_during_alloc:
[----:B------:R-:W-:Y:S05]  /*a610*/  BPT.TRAP 0x1 ;  /* 0x000000040000795c */ /* 0x000fea0000300000 */
[----:B------:R-:W-:-:S04]  /*a620*/  IMAD.MOV.U32 R3, RZ, RZ, 0x0 ;  /* 0x00000000ff037424 */ /* 0x000fc800078e00ff */
[----:B------:R-:W-:Y:S05]  /*a630*/  RET.REL.NODEC R2 `(matmul_kernel) ;  /* 0xffffff5802707950 */ /* 0x000fea0003c3ffff */
        .weak           $__internal_2_$__cuda_sm10x_tcgen05_guardrail_trap_unallocated_columns_being_dealloced
        .type           $__internal_2_$__cuda_sm10x_tcgen05_guardrail_trap_unallocated_columns_being_dealloced,@function
        .size           $__internal_2_$__cuda_sm10x_tcgen05_guardrail_trap_unallocated_columns_being_dealloced,(.L_x_20 - $__internal_2_$__cuda_sm10x_tcgen05_guardrail_trap_unallocated_columns_being_dealloced)
$__internal_2_$__cuda_sm10x_tcgen05_guardrail_trap_unallocated_columns_being_dealloced:
[----:B------:R-:W-:Y:S05]  /*a640*/  BPT.TRAP 0x1 ;  /* 0x000000040000795c */ /* 0x000fea0000300000 */
[----:B------:R-:W-:-:S04]  /*a650*/  IMAD.MOV.U32 R3, RZ, RZ, 0x0 ;  /* 0x00000000ff037424 */ /* 0x000fc800078e00ff */
[----:B------:R-:W-:Y:S05]  /*a660*/  RET.REL.NODEC R2 `(matmul_kernel) ;  /* 0xffffff5802647950 */ /* 0x000fea0003c3ffff */
.L_x_17:
[----:B------:R-:W-:-:S00]  /*a670*/  BRA `(.L_x_17) ;  /* 0xfffffffc00fc7947 */ /* 0x000fc0000383ffff */
[----:B------:R-:W-:-:S00]  /*a680*/  NOP ;  /* 0x0000000000007918 */ /* 0x000fc00000000000 */
[----:B------:R-:W-:-:S00]  /*a690*/  NOP ;  /* 0x0000000000007918 */ /* 0x000fc00000000000 */
[----:B------:R-:W-:-:S00]  /*a6a0*/  NOP ;  /* 0x0000000000007918 */ /* 0x000fc00000000000 */
[----:B------:R-:W-:-:S00]  /*a6b0*/  NOP ;  /* 0x0000000000007918 */ /* 0x000fc00000000000 */
[----:B------:R-:W-:-:S00]  /*a6c0*/  NOP ;  /* 0x0000000000007918 */ /* 0x000fc00000000000 */
[----:B------:R-:W-:-:S00]  /*a6d0*/  NOP ;  /* 0x0000000000007918 */ /* 0x000fc00000000000 */
[----:B------:R-:W-:-:S00]  /*a6e0*/  NOP ;  /* 0x0000000000007918 */ /* 0x000fc00000000000 */
[----:B------:R-:W-:-:S00]  /*a6f0*/  NOP ;  /* 0x0000000000007918 */ /* 0x000fc00000000000 */
.L_x_20:


//--------------------- .nv.shared.matmul_kernel  --------------------------
	.section	.nv.shared.matmul_kernel,"aw",@nobits
	.sectionflags	@""
	.align	16
	.zero		1024


//--------------------- .nv.shared.reserved.0     --------------------------
	.section	.nv.shared.reserved.0,"aw",@nobits
	.align	8
	.weak		__nv_reservedSMEM_offset_0_alias
	.size		__nv_reservedSMEM_offset_0_alias, 0, 64
	.other		__nv_reservedSMEM_offset_0_alias,@"STO_CUDA_RESERVED_SHARED STV_DEFAULT"
__nv_reservedSMEM_offset_0_alias:
	.zero		0
.nv.shared.reserved.0:
	.zero		64
	.weak		__nv_reservedSMEM_allocation_phase
	.type		__nv_reservedSMEM_allocation_phase,@object
	.size		__nv_reservedSMEM_allocation_phase,(.L_0 - __nv_reservedSMEM_allocation_phase)
__nv_reservedSMEM_allocation_phase:
	.zero		1
.L_0:
	.zero		7
	.weak		__nv_reservedSMEM_devtool_atexit_pc
	.type		__nv_reservedSMEM_devtool_atexit_pc,@object
	.size		__nv_reservedSMEM_devtool_atexit_pc,(__nv_reservedSMEM_allocation_mask - __nv_reservedSMEM_devtool_atexit_pc)
__nv_reservedSMEM_devtool_atexit_pc:
	.zero		8
	.weak		__nv_reservedSMEM_allocation_mask
	.type		__nv_reservedSMEM_allocation_mask,@object
	.size		__nv_reservedSMEM_allocation_mask,(.L_2 - __nv_reservedSMEM_allocation_mask)
__nv_reservedSMEM_allocation_mask:
	.zero		4
.L_2:


//--------------------- .nv.constant0.matmul_kernel --------------------------
	.section	.nv.constant0.matmul_kernel,"a",@progbits
	.sectionflags	@""
	.align	4
.nv.constant0.matmul_kernel:
	.zero		976


//--------------------- SYMBOLS --------------------------

	.type		.nv.reservedSmem.offset0,@object
	.size		.nv.reservedSmem.offset0,0x4
	.type		.nv.reservedSmem.cap,@object
	.size		.nv.reservedSmem.cap,0x4
